	.target	sm_100a

	.elftype	@"ET_EXEC"


//--------------------- .note.nv.tkinfo           --------------------------
	.section	.note.nv.tkinfo,"",@"SHT_NOTE"
	.sectionflags	@"SHF_NOTE_NV_TKINFO"
	.tkinfo
        /*0018*/ 	.word	0x00000081
        /*0030*/ 	.string	""
        /*0030*/ 	.string	"ptxas-blackwell"
        /*0030*/ 	.string	"Cuda compilation tools, release 12.9, V12.9.86"
        /*0030*/ 	.string	"Build cuda_12.9.r12.9/compiler.36037853_0"
        /*0030*/ 	.string	"-v  -suppress-debug-info  -lineinfo  -arch sm_100a "



//--------------------- .note.nv.cuver            --------------------------
	.section	.note.nv.cuver,"",@"SHT_NOTE"
	.sectionflags	@"SHF_NOTE_NV_CUVER"
        /*0018*/ 	.short	0x0001
        /*001a*/ 	.short	0x0064
        /*001c*/ 	.short	0x0001
        /*001e*/ 	.short	0x0000
        /*0020*/ 	.short	0x0001
        /*0022*/ 	.short	0x0000


//--------------------- .nv.info                  --------------------------
	.section	.nv.info,"",@"SHT_CUDA_INFO"
	.align	4


	//----- nvinfo : EIATTR_REGCOUNT
	.align		4
        /*0000*/ 	.byte	0x04, 0x2f
        /*0002*/ 	.short	(.L_4 - .L_3)
	.align		4
.L_3:
        /*0004*/ 	.word	index@(gluon_tcgen05)
        /*0008*/ 	.word	0x00000027


	//----- nvinfo : EIATTR_FRAME_SIZE
	.align		4
.L_4:
        /*000c*/ 	.byte	0x04, 0x11
        /*000e*/ 	.short	(.L_6 - .L_5)
	.align		4
.L_5:
        /*0010*/ 	.word	index@($__internal_2_$__cuda_sm10x_tcgen05_guardrail_trap_unallocated_columns_being_dealloced)
        /*0014*/ 	.word	0x00000000


	//----- nvinfo : EIATTR_FRAME_SIZE
	.align		4
.L_6:
        /*0018*/ 	.byte	0x04, 0x11
        /*001a*/ 	.short	(.L_8 - .L_7)
	.align		4
.L_7:
        /*001c*/ 	.word	index@($__internal_1_$__cuda_sm10x_tcgen05_guardrail_trap_phase_invalid_during_alloc)
        /*0020*/ 	.word	0x00000000


	//----- nvinfo : EIATTR_FRAME_SIZE
	.align		4
.L_8:
        /*0024*/ 	.byte	0x04, 0x11
        /*0026*/ 	.short	(.L_10 - .L_9)
	.align		4
.L_9:
        /*0028*/ 	.word	index@($__internal_0_$__cuda_sm10x_tcgen05_guardrail_trap_col_being_dealloced_not_returned_by_alloc)
        /*002c*/ 	.word	0x00000000


	//----- nvinfo : EIATTR_FRAME_SIZE
	.align		4
.L_10:
        /*0030*/ 	.byte	0x04, 0x11
        /*0032*/ 	.short	(.L_12 - .L_11)
	.align		4
.L_11:
        /*0034*/ 	.word	index@(gluon_tcgen05)
        /*0038*/ 	.word	0x00000000


	//----- nvinfo : EIATTR_MIN_STACK_SIZE
	.align		4
.L_12:
        /*003c*/ 	.byte	0x04, 0x12
        /*003e*/ 	.short	(.L_14 - .L_13)
	.align		4
.L_13:
        /*0040*/ 	.word	index@(gluon_tcgen05)
        /*0044*/ 	.word	0x00000000
.L_14:


//--------------------- .nv.info.gluon_tcgen05    --------------------------
	.section	.nv.info.gluon_tcgen05,"",@"SHT_CUDA_INFO"
	.sectionflags	@""
	.align	4


	//----- nvinfo : EIATTR_CUDA_API_VERSION
	.align		4
        /*0000*/ 	.byte	0x04, 0x37
        /*0002*/ 	.short	(.L_16 - .L_15)
.L_15:
        /*0004*/ 	.word	0x00000081


	//----- nvinfo : EIATTR_KPARAM_INFO
	.align		4
.L_16:
        /*0008*/ 	.byte	0x04, 0x17
        /*000a*/ 	.short	(.L_18 - .L_17)
.L_17:
        /*000c*/ 	.word	0x00000000
        /*0010*/ 	.short	0x000a
        /*0012*/ 	.short	0x0048
        /*0014*/ 	.byte	0x00, 0xf4, 0x21, 0x00


	//----- nvinfo : EIATTR_KPARAM_INFO
	.align		4
.L_18:
        /*0018*/ 	.byte	0x04, 0x17
        /*001a*/ 	.short	(.L_20 - .L_19)
.L_19:
        /*001c*/ 	.word	0x00000000
        /*0020*/ 	.short	0x0009
        /*0022*/ 	.short	0x0040
        /*0024*/ 	.byte	0x00, 0xf4, 0x21, 0x00


	//----- nvinfo : EIATTR_KPARAM_INFO
	.align		4
.L_20:
        /*0028*/ 	.byte	0x04, 0x17
        /*002a*/ 	.short	(.L_22 - .L_21)
.L_21:
        /*002c*/ 	.word	0x00000000
        /*0030*/ 	.short	0x0008
        /*0032*/ 	.short	0x0038
        /*0034*/ 	.byte	0x00, 0xf0, 0x21, 0x00


	//----- nvinfo : EIATTR_KPARAM_INFO
	.align		4
.L_22:
        /*0038*/ 	.byte	0x04, 0x17
        /*003a*/ 	.short	(.L_24 - .L_23)
.L_23:
        /*003c*/ 	.word	0x00000000
        /*0040*/ 	.short	0x0007
        /*0042*/ 	.short	0x0030
        /*0044*/ 	.byte	0x00, 0xf0, 0x21, 0x00


	//----- nvinfo : EIATTR_KPARAM_INFO
	.align		4
.L_24:
        /*0048*/ 	.byte	0x04, 0x17
        /*004a*/ 	.short	(.L_26 - .L_25)
.L_25:
        /*004c*/ 	.word	0x00000000
        /*0050*/ 	.short	0x0006
        /*0052*/ 	.short	0x0028
        /*0054*/ 	.byte	0x00, 0xf0, 0x21, 0x00


	//----- nvinfo : EIATTR_KPARAM_INFO
	.align		4
.L_26:
        /*0058*/ 	.byte	0x04, 0x17
        /*005a*/ 	.short	(.L_28 - .L_27)
.L_27:
        /*005c*/ 	.word	0x00000000
        /*0060*/ 	.short	0x0005
        /*0062*/ 	.short	0x0020
        /*0064*/ 	.byte	0x00, 0xf0, 0x11, 0x00


	//----- nvinfo : EIATTR_KPARAM_INFO
	.align		4
.L_28:
        /*0068*/ 	.byte	0x04, 0x17
        /*006a*/ 	.short	(.L_30 - .L_29)
.L_29:
        /*006c*/ 	.word	0x00000000
        /*0070*/ 	.short	0x0004
        /*0072*/ 	.short	0x001c
        /*0074*/ 	.byte	0x00, 0xf0, 0x11, 0x00


	//----- nvinfo : EIATTR_KPARAM_INFO
	.align		4
.L_30:
        /*0078*/ 	.byte	0x04, 0x17
        /*007a*/ 	.short	(.L_32 - .L_31)
.L_31:
        /*007c*/ 	.word	0x00000000
        /*0080*/ 	.short	0x0003
        /*0082*/ 	.short	0x0018
        /*0084*/ 	.byte	0x00, 0xf0, 0x11, 0x00


	//----- nvinfo : EIATTR_KPARAM_INFO
	.align		4
.L_32:
        /*0088*/ 	.byte	0x04, 0x17
        /*008a*/ 	.short	(.L_34 - .L_33)
.L_33:
        /*008c*/ 	.word	0x00000000
        /*0090*/ 	.short	0x0002
        /*0092*/ 	.short	0x0010
        /*0094*/ 	.byte	0x00, 0xf4, 0x21, 0x00


	//----- nvinfo : EIATTR_KPARAM_INFO
	.align		4
.L_34:
        /*0098*/ 	.byte	0x04, 0x17
        /*009a*/ 	.short	(.L_36 - .L_35)
.L_35:
        /*009c*/ 	.word	0x00000000
        /*00a0*/ 	.short	0x0001
        /*00a2*/ 	.short	0x0008
        /*00a4*/ 	.byte	0x00, 0xf4, 0x21, 0x00


	//----- nvinfo : EIATTR_KPARAM_INFO
	.align		4
.L_36:
        /*00a8*/ 	.byte	0x04, 0x17
        /*00aa*/ 	.short	(.L_38 - .L_37)
.L_37:
        /*00ac*/ 	.word	0x00000000
        /*00b0*/ 	.short	0x0000
        /*00b2*/ 	.short	0x0000
        /*00b4*/ 	.byte	0x00, 0xf4, 0x21, 0x00


	//----- nvinfo : EIATTR_AT_ENTRY_FRAGMENTS
	.align		4
.L_38:
        /*00b8*/ 	.byte	0x04, 0x4f
        /*00ba*/ 	.short	(.L_40 - .L_39)


	//   ....[0]....
.L_39:
        /*00bc*/ 	.word	0x00000004


	//----- nvinfo : EIATTR_RESERVED_SMEM_USED
	.align		4
.L_40:
        /*00c0*/ 	.byte	0x01, 0x41
	.zero		2


	//----- nvinfo : EIATTR_SPARSE_MMA_MASK
	.align		4
        /*00c4*/ 	.byte	0x03, 0x50
        /*00c6*/ 	.short	0x0000


	//----- nvinfo : EIATTR_TCGEN05_1CTA_USED
	.align		4
        /*00c8*/ 	.byte	0x01, 0x51
	.zero		2


	//----- nvinfo : EIATTR_MAXREG_COUNT
	.align		4
        /*00cc*/ 	.byte	0x03, 0x1b
        /*00ce*/ 	.short	0x00ff


	//----- nvinfo : EIATTR_NUM_BARRIERS
	.align		4
        /*00d0*/ 	.byte	0x02, 0x4c
        /*00d2*/ 	.byte	0x01
	.zero		1


	//----- nvinfo : EIATTR_INT_WARP_WIDE_INSTR_OFFSETS
	.align		4
        /*00d4*/ 	.byte	0x04, 0x31
        /*00d6*/ 	.short	(.L_42 - .L_41)


	//   ....[0]....
.L_41:
        /*00d8*/ 	.word	0x00001750


	//   ....[1]....
        /*00dc*/ 	.word	0x00001770


	//   ....[2]....
        /*00e0*/ 	.word	0x000017f0


	//   ....[3]....
        /*00e4*/ 	.word	0x00001b00


	//   ....[4]....
        /*00e8*/ 	.word	0x00001b10


	//   ....[5]....
        /*00ec*/ 	.word	0x00001b60


	//   ....[6]....
        /*00f0*/ 	.word	0x00001b70


	//   ....[7]....
        /*00f4*/ 	.word	0x00001f90


	//   ....[8]....
        /*00f8*/ 	.word	0x00001fa0


	//   ....[9]....
        /*00fc*/ 	.word	0x00002120


	//   ....[10]....
        /*0100*/ 	.word	0x00002170


	//   ....[11]....
        /*0104*/ 	.word	0x000021a0


	//   ....[12]....
        /*0108*/ 	.word	0x000021d0


	//   ....[13]....
        /*010c*/ 	.word	0x00002690


	//   ....[14]....
        /*0110*/ 	.word	0x000026a0


	//   ....[15]....
        /*0114*/ 	.word	0x00002a20


	//   ....[16]....
        /*0118*/ 	.word	0x00002a30


	//   ....[17]....
        /*011c*/ 	.word	0x00002da0


	//   ....[18]....
        /*0120*/ 	.word	0x00002df0


	//----- nvinfo : EIATTR_COOP_GROUP_MASK_REGIDS
	.align		4
.L_42:
        /*0124*/ 	.byte	0x04, 0x29
        /*0126*/ 	.short	(.L_44 - .L_43)


	//   ....[0]....
.L_43:
        /*0128*/ 	.word	0xffffffff


	//   ....[1]....
        /*012c*/ 	.word	0xffffffff


	//   ....[2]....
        /*0130*/ 	.word	0xffffffff


	//   ....[3]....
        /*0134*/ 	.word	0xffffffff


	//   ....[4]....
        /*0138*/ 	.word	0xffffffff


	//   ....[5]....
        /*013c*/ 	.word	0xffffffff


	//   ....[6]....
        /*0140*/ 	.word	0xffffffff


	//   ....[7]....
        /*0144*/ 	.word	0xffffffff


	//   ....[8]....
        /*0148*/ 	.word	0xffffffff


	//   ....[9]....
        /*014c*/ 	.word	0xffffffff


	//----- nvinfo : EIATTR_COOP_GROUP_INSTR_OFFSETS
	.align		4
.L_44:
        /*0150*/ 	.byte	0x04, 0x28
        /*0152*/ 	.short	(.L_46 - .L_45)


	//   ....[0]....
.L_45:
        /*0154*/ 	.word	0x00000050


	//   ....[1]....
        /*0158*/ 	.word	0x00000310


	//   ....[2]....
        /*015c*/ 	.word	0x00000500


	//   ....[3]....
        /*0160*/ 	.word	0x000009a0


	//   ....[4]....
        /*0164*/ 	.word	0x00000ae0


	//   ....[5]....
        /*0168*/ 	.word	0x00000fe0


	//   ....[6]....
        /*016c*/ 	.word	0x00001120


	//   ....[7]....
        /*0170*/ 	.word	0x00001610


	//   ....[8]....
        /*0174*/ 	.word	0x00002c30


	//   ....[9]....
        /*0178*/ 	.word	0x00002ea0


	//----- nvinfo : EIATTR_VRC_CTA_INIT_COUNT
	.align		4
.L_46:
        /*017c*/ 	.byte	0x02, 0x4a
        /*017e*/ 	.byte	0x80
	.zero		1


	//----- nvinfo : EIATTR_MBARRIER_INSTR_OFFSETS
	.align		4
        /*0180*/ 	.byte	0x04, 0x39
        /*0182*/ 	.short	(.L_48 - .L_47)


	//   ....[0]....
.L_47:
        /*0184*/ 	.word	0x00001810
        /*0188*/ 	.word	0x000000ff
        /*018c*/ 	.word	0x00024000
        /*0190*/ 	.short	0x0100
        /*0192*/ 	.byte	0x0b
	.zero		1


	//   ....[1]....
        /*0194*/ 	.word	0x00001820
        /*0198*/ 	.word	0x000000ff
        /*019c*/ 	.word	0x00024020
        /*01a0*/ 	.short	0x0100
        /*01a2*/ 	.byte	0x0b
	.zero		1


	//   ....[2]....
        /*01a4*/ 	.word	0x000018d0
        /*01a8*/ 	.word	0x000000ff
        /*01ac*/ 	.word	0x00024008
        /*01b0*/ 	.short	0x0100
        /*01b2*/ 	.byte	0x0b
	.zero		1


	//   ....[3]....
        /*01b4*/ 	.word	0x000018e0
        /*01b8*/ 	.word	0x000000ff
        /*01bc*/ 	.word	0x00024028
        /*01c0*/ 	.short	0x0100
        /*01c2*/ 	.byte	0x0b
	.zero		1


	//   ....[4]....
        /*01c4*/ 	.word	0x000019f0
        /*01c8*/ 	.word	0x000000ff
        /*01cc*/ 	.word	0x00024010
        /*01d0*/ 	.short	0x0100
        /*01d2*/ 	.byte	0x0b
	.zero		1


	//   ....[5]....
        /*01d4*/ 	.word	0x00001a00
        /*01d8*/ 	.word	0x000000ff
        /*01dc*/ 	.word	0x00024030
        /*01e0*/ 	.short	0x0100
        /*01e2*/ 	.byte	0x0b
	.zero		1


	//   ....[6]....
        /*01e4*/ 	.word	0x00001c00
        /*01e8*/ 	.word	0x000000ff
        /*01ec*/ 	.word	0x00024000
        /*01f0*/ 	.short	0x010a
        /*01f2*/ 	.byte	0x0b
	.zero		1


	//   ....[7]....
        /*01f4*/ 	.word	0x00001ff0
        /*01f8*/ 	.word	0x000000ff
        /*01fc*/ 	.word	0x00024020
        /*0200*/ 	.short	0x010a
        /*0202*/ 	.byte	0x0b
	.zero		1


	//   ....[8]....
        /*0204*/ 	.word	0x00002250
        /*0208*/ 	.word	0x000000ff
        /*020c*/ 	.word	0x00024000
        /*0210*/ 	.short	0x010a
        /*0212*/ 	.byte	0x2a
	.zero		1


	//   ....[9]....
        /*0214*/ 	.word	0x000026e0
        /*0218*/ 	.word	0x000000ff
        /*021c*/ 	.word	0x00024020
        /*0220*/ 	.short	0x010a
        /*0222*/ 	.byte	0x2a
	.zero		1


	//   ....[10]....
        /*0224*/ 	.word	0x000027c0
        /*0228*/ 	.word	0x000000ff
        /*022c*/ 	.word	0x00024000
        /*0230*/ 	.short	0x0108
        /*0232*/ 	.byte	0x0b
	.zero		1


	//   ....[11]....
        /*0234*/ 	.word	0x000027d0
        /*0238*/ 	.word	0x000000ff
        /*023c*/ 	.word	0x00024020
        /*0240*/ 	.short	0x0108
        /*0242*/ 	.byte	0x0b
	.zero		1


	//   ....[12]....
        /*0244*/ 	.word	0x00002820
        /*0248*/ 	.word	0x000000ff
        /*024c*/ 	.word	0x00024008
        /*0250*/ 	.short	0x0108
        /*0252*/ 	.byte	0x0b
	.zero		1


	//   ....[13]....
        /*0254*/ 	.word	0x00002830
        /*0258*/ 	.word	0x000000ff
        /*025c*/ 	.word	0x00024028
        /*0260*/ 	.short	0x0108
        /*0262*/ 	.byte	0x0b
	.zero		1


	//   ....[14]....
        /*0264*/ 	.word	0x00002880
        /*0268*/ 	.word	0x000000ff
        /*026c*/ 	.word	0x00024010
        /*0270*/ 	.short	0x0108
        /*0272*/ 	.byte	0x0b
	.zero		1


	//   ....[15]....
        /*0274*/ 	.word	0x00002890
        /*0278*/ 	.word	0x000000ff
        /*027c*/ 	.word	0x00024030
        /*0280*/ 	.short	0x0108
        /*0282*/ 	.byte	0x0b
	.zero		1


	//   ....[16]....
        /*0284*/ 	.word	0x00002ec0
        /*0288*/ 	.word	0x000000ff
        /*028c*/ 	.word	0x00024000
        /*0290*/ 	.short	0x010a
        /*0292*/ 	.byte	0x0b
	.zero		1


	//   ....[17]....
        /*0294*/ 	.word	0x00002ef0
        /*0298*/ 	.word	0x000000ff
        /*029c*/ 	.word	0x00024020
        /*02a0*/ 	.short	0x010a
        /*02a2*/ 	.byte	0x0b
	.zero		1


	//   ....[18]....
        /*02a4*/ 	.word	0x00002f20
        /*02a8*/ 	.word	0x000000ff
        /*02ac*/ 	.word	0x00024000
        /*02b0*/ 	.short	0x010a
        /*02b2*/ 	.byte	0x2a
	.zero		1


	//   ....[19]....
        /*02b4*/ 	.word	0x00002f50
        /*02b8*/ 	.word	0x000000ff
        /*02bc*/ 	.word	0x00024020
        /*02c0*/ 	.short	0x010a
        /*02c2*/ 	.byte	0x2a
	.zero		1


	//----- nvinfo : EIATTR_NUM_MBARRIERS
	.align		4
.L_48:
        /*02c4*/ 	.byte	0x03, 0x38
        /*02c6*/ 	.short	0x0006


	//----- nvinfo : EIATTR_EXIT_INSTR_OFFSETS
	.align		4
        /*02c8*/ 	.byte	0x04, 0x1c
        /*02ca*/ 	.short	(.L_50 - .L_49)


	//   ....[0]....
.L_49:
        /*02cc*/ 	.word	0x00002eb0


	//----- nvinfo : EIATTR_REQNTID
	.align		4
.L_50:
        /*02d0*/ 	.byte	0x04, 0x10
        /*02d2*/ 	.short	(.L_52 - .L_51)
.L_51:
        /*02d4*/ 	.word	0x00000100
        /*02d8*/ 	.word	0x00000001
        /*02dc*/ 	.word	0x00000001


	//----- nvinfo : EIATTR_CRS_STACK_SIZE
	.align		4
.L_52:
        /*02e0*/ 	.byte	0x04, 0x1e
        /*02e2*/ 	.short	(.L_54 - .L_53)
.L_53:
        /*02e4*/ 	.word	0x00000000


	//----- nvinfo : EIATTR_CBANK_PARAM_SIZE
	.align		4
.L_54:
        /*02e8*/ 	.byte	0x03, 0x19
        /*02ea*/ 	.short	0x0050


	//----- nvinfo : EIATTR_PARAM_CBANK
	.align		4
        /*02ec*/ 	.byte	0x04, 0x0a
        /*02ee*/ 	.short	(.L_56 - .L_55)
	.align		4
.L_55:
        /*02f0*/ 	.word	index@(.nv.constant0.gluon_tcgen05)
        /*02f4*/ 	.short	0x0380
        /*02f6*/ 	.short	0x0050


	//----- nvinfo : EIATTR_SW_WAR
	.align		4
.L_56:
        /*02f8*/ 	.byte	0x04, 0x36
        /*02fa*/ 	.short	(.L_58 - .L_57)
.L_57:
        /*02fc*/ 	.word	0x00000008
.L_58:


//--------------------- .nv.compat                --------------------------
	.section	.nv.compat,"",@"SHT_CUDA_COMPAT_INFO"
	.align	4
        /*0000*/ 	.byte	0x02, 0x02, 0x02, 0x00, 0x02, 0x05, 0x05, 0x00, 0x02, 0x03, 0x03, 0x00, 0x02, 0x06, 0x01, 0x00


//--------------------- .nv.callgraph             --------------------------
	.section	.nv.callgraph,"",@"SHT_CUDA_CALLGRAPH"
	.align	4
	.sectionentsize	8
	.align		4
        /*0000*/ 	.word	0x00000000
	.align		4
        /*0004*/ 	.word	0xffffffff
	.align		4
        /*0008*/ 	.word	0x00000000
	.align		4
        /*000c*/ 	.word	0xfffffffe
	.align		4
        /*0010*/ 	.word	0x00000000
	.align		4
        /*0014*/ 	.word	0xfffffffd
	.align		4
        /*0018*/ 	.word	0x00000000
	.align		4
        /*001c*/ 	.word	0xfffffffc


//--------------------- .text.gluon_tcgen05       --------------------------
	.section	.text.gluon_tcgen05,"ax",@progbits
	.align	128
        .global         gluon_tcgen05
        .type           gluon_tcgen05,@function
        .size           gluon_tcgen05,(.L_x_81 - gluon_tcgen05)
        .other          gluon_tcgen05,@"STO_CUDA_ENTRY STV_DEFAULT"
gluon_tcgen05:
.text.gluon_tcgen05:
[----:B------:R-:W1:Y:S01]  /*0000*/  LDC R1, c[0x0][0x37c] ;  /* 0x0000df00ff017b82 */ /* 0x000e620000000800 */
[----:B------:R-:W2:Y:S02]  /*0010*/  S2R R0, SR_TID.X ;  /* 0x0000000000007919 */ /* 0x000ea40000002100 */
[----:B--2---:R-:W-:-:S13]  /*0020*/  ISETP.GE.U32.AND P2, PT, R0, 0x20, PT ;  /* 0x000000200000780c */ /* 0x004fda0003f46070 */
[----:B------:R-:W-:Y:S05]  /*0030*/  @P2 BRA `(.L_x_0) ;  /* 0x0000000000b82947 */ /* 0x000fea0003800000 */
[----:B------:R-:W2:Y:S01]  /*0040*/  S2UR UR6, SR_CgaCtaId ;  /* 0x00000000000679c3 */ /* 0x000ea20000008800 */
[----:B------:R-:W-:Y:S01]  /*0050*/  NOP ;  /* 0x0000000000007918 */ /* 0x000fe20000000000 */
[----:B------:R-:W-:Y:S02]  /*0060*/  UMOV UR4, 0x40 ;  /* 0x0000004000047882 */ /* 0x000fe40000000000 */
[----:B--2---:R-:W-:-:S09]  /*0070*/  ULEA UR4, UR6, UR4, 0x18 ;  /* 0x0000000406047291 */ /* 0x004fd2000f8ec0ff */
[----:B------:R-:W2:Y:S01]  /*0080*/  LDS.U8 R2, [UR4] ;  /* 0x00000004ff027984 */ /* 0x000ea20008000000 */
[----:B------:R-:W-:Y:S02]  /*0090*/  UMOV UR4, 0x400 ;  /* 0x0000040000047882 */ /* 0x000fe40000000000 */
[----:B------:R-:W-:Y:S01]  /*00a0*/  ULEA UR4, UR6, UR4, 0x18 ;  /* 0x0000000406047291 */ /* 0x000fe2000f8ec0ff */
[----:B--2---:R-:W-:-:S13]  /*00b0*/  ISETP.NE.AND P0, PT, R2, RZ, PT ;  /* 0x000000ff0200720c */ /* 0x004fda0003f05270 */
[----:B------:R-:W-:Y:S05]  /*00c0*/  @P0 BRA `(.L_x_1) ;  /* 0x00000000007c0947 */ /* 0x000fea0003800000 */
[----:B------:R-:W-:-:S13]  /*00d0*/  ELECT P0, URZ, PT ;  /* 0x0000000000ff782f */ /* 0x000fda0003800000 */
[----:B------:R-:W-:Y:S05]  /*00e0*/  @!P0 BRA `(.L_x_2) ;  /* 0x0000000000848947 */ /* 0x000fea0003800000 */
[----:B------:R-:W-:Y:S01]  /*00f0*/  UMOV UR5, 0x4 ;  /* 0x0000000400057882 */ /* 0x000fe20000000000 */
[----:B------:R-:W-:Y:S02]  /*0100*/  IMAD.MOV.U32 R5, RZ, RZ, 0x1 ;  /* 0x00000001ff057424 */ /* 0x000fe400078e00ff */
[----:B------:R-:W-:Y:S02]  /*0110*/  IMAD.MOV.U32 R3, RZ, RZ, 0xf ;  /* 0x0000000fff037424 */ /* 0x000fe400078e00ff */
[----:B------:R-:W-:Y:S04]  /*0120*/  DEPBAR.LE SB2, 0x36 ;  /* 0x0000ad800000791a */ /* 0x000fe80000000000 */
[----:B------:R-:W2:Y:S02]  /*0130*/  UTCATOMSWS.FIND_AND_SET.ALIGN UP0, UR5, UR5 ;  /* 0x00000005000575e3 */ /* 0x000ea40008000800 */
[----:B--2---:R-:W-:-:S04]  /*0140*/  PLOP3.LUT P0, PT, PT, PT, UP0, 0x80, 0x8 ;  /* 0x000000000008781c */ /* 0x004fc80003f0f008 */
[----:B------:R-:W-:-:S04]  /*0150*/  SEL R2, RZ, 0xffffffff, !P0 ;  /* 0xffffffffff027807 */ /* 0x000fc80004000000 */
[----:B------:R-:W-:Y:S01]  /*0160*/  ISETP.NE.AND P0, PT, R2, RZ, PT ;  /* 0x000000ff0200720c */ /* 0x000fe20003f05270 */
[----:B------:R-:W-:-:S12]  /*0170*/  IMAD.U32 R2, RZ, RZ, UR5 ;  /* 0x00000005ff027e24 */ /* 0x000fd8000f8e00ff */
[----:B------:R-:W-:Y:S05]  /*0180*/  @P0 BRA `(.L_x_3) ;  /* 0x0000000000240947 */ /* 0x000fea0003800000 */
.L_x_4:
[----:B------:R-:W-:Y:S05]  /*0190*/  NANOSLEEP 0x64 ;  /* 0x000000640000795d */ /* 0x000fea0003800000 */
[----:B------:R-:W-:-:S05]  /*01a0*/  UMOV UR5, 0x4 ;  /* 0x0000000400057882 */ /* 0x000fca0000000000 */
[----:B------:R-:W-:Y:S04]  /*01b0*/  DEPBAR.LE SB2, 0x36 ;  /* 0x0000ad800000791a */ /* 0x000fe80000000000 */
[----:B------:R-:W2:Y:S02]  /*01c0*/  UTCATOMSWS.FIND_AND_SET.ALIGN UP0, UR5, UR5 ;  /* 0x00000005000575e3 */ /* 0x000ea40008000800 */
[----:B--2---:R-:W-:-:S04]  /*01d0*/  PLOP3.LUT P0, PT, PT, PT, UP0, 0x80, 0x8 ;  /* 0x000000000008781c */ /* 0x004fc80003f0f008 */
[----:B------:R-:W-:-:S04]  /*01e0*/  SEL R2, RZ, 0xffffffff, !P0 ;  /* 0xffffffffff027807 */ /* 0x000fc80004000000 */
[----:B------:R-:W-:Y:S01]  /*01f0*/  ISETP.NE.AND P0, PT, R2, RZ, PT ;  /* 0x000000ff0200720c */ /* 0x000fe20003f05270 */
[----:B------:R-:W-:-:S12]  /*0200*/  IMAD.U32 R2, RZ, RZ, UR5 ;  /* 0x00000005ff027e24 */ /* 0x000fd8000f8e00ff */
[----:B------:R-:W-:Y:S05]  /*0210*/  @!P0 BRA `(.L_x_4) ;  /* 0xfffffffc00dc8947 */ /* 0x000fea000383ffff */
.L_x_3:
[C---:B------:R-:W-:Y:S01]  /*0220*/  VIADD R4, R2.reuse, 0x10 ;  /* 0x0000001002047836 */ /* 0x040fe20000000000 */
[----:B------:R-:W-:Y:S01]  /*0230*/  UMOV UR5, 0x50 ;  /* 0x0000005000057882 */ /* 0x000fe20000000000 */
[----:B------:R-:W-:Y:S01]  /*0240*/  SHF.L.U32 R3, R3, R2, RZ ;  /* 0x0000000203037219 */ /* 0x000fe200000006ff */
[----:B------:R-:W-:Y:S01]  /*0250*/  ULEA UR5, UR6, UR5, 0x18 ;  /* 0x0000000506057291 */ /* 0x000fe2000f8ec0ff */
[----:B------:R-:W-:Y:S01]  /*0260*/  IMAD.SHL.U32 R2, R2, 0x20, RZ ;  /* 0x0000002002027824 */ /* 0x000fe200078e00ff */
[----:B------:R-:W-:-:S04]  /*0270*/  SHF.L.U32 R4, R5, R4, RZ ;  /* 0x0000000405047219 */ /* 0x000fc800000006ff */
[----:B------:R-:W-:-:S05]  /*0280*/  LOP3.LUT R3, R4, R3, RZ, 0xfc, !PT ;  /* 0x0000000304037212 */ /* 0x000fca00078efcff */
[----:B------:R2:W-:Y:S04]  /*0290*/  ATOMS.OR RZ, [UR5], R3 ;  /* 0x00000003ffff798c */ /* 0x0005e8000b000005 */
[----:B------:R2:W-:Y:S01]  /*02a0*/  STS [UR4], R2 ;  /* 0x00000002ff007988 */ /* 0x0005e20008000804 */
[----:B------:R-:W-:Y:S05]  /*02b0*/  BRA `(.L_x_2) ;  /* 0x0000000000107947 */ /* 0x000fea0003800000 */
.L_x_1:
[----:B------:R-:W-:Y:S01]  /*02c0*/  IMAD.MOV.U32 R3, RZ, RZ, -0x1 ;  /* 0xffffffffff037424 */ /* 0x000fe200078e00ff */
[----:B------:R-:W-:-:S04]  /*02d0*/  MOV R2, 0x300 ;  /* 0x0000030000027802 */ /* 0x000fc80000000f00 */
[----:B------:R2:W-:Y:S03]  /*02e0*/  STS [UR4], R3 ;  /* 0x00000003ff007988 */ /* 0x0005e60008000804 */
[----:B-12---:R-:W-:Y:S05]  /*02f0*/  CALL.REL.NOINC `($__internal_1_$__cuda_sm10x_tcgen05_guardrail_trap_phase_invalid_during_alloc) ;  /* 0x0000002c002c7944 */ /* 0x006fea0003c00000 */
.L_x_2:
[----:B------:R-:W-:Y:S05]  /*0300*/  WARPSYNC.ALL ;  /* 0x0000000000007948 */ /* 0x000fea0003800000 */
[----:B------:R-:W-:Y:S01]  /*0310*/  NOP ;  /* 0x0000000000007918 */ /* 0x000fe20000000000 */
.L_x_0:
[----:B------:R-:W3:Y:S08]  /*0320*/  S2UR UR4, SR_CgaCtaId ;  /* 0x00000000000479c3 */ /* 0x000ef00000008800 */
[----:B------:R-:W-:Y:S01]  /*0330*/  BAR.SYNC.DEFER_BLOCKING 0x0 ;  /* 0x0000000000007b1d */ /* 0x000fe20000010000 */
[----:B------:R-:W-:-:S05]  /*0340*/  LOP3.LUT R36, R0, 0xff, RZ, 0xc0, !PT ;  /* 0x000000ff00247812 */ /* 0x000fca00078ec0ff */
[----:B------:R-:W-:Y:S02]  /*0350*/  UMOV UR11, 0x400 ;  /* 0x00000400000b7882 */ /* 0x000fe40000000000 */
[----:B--2---:R-:W2:Y:S08]  /*0360*/  LDC R3, c[0x0][0x398] ;  /* 0x0000e600ff037b82 */ /* 0x004eb00000000800 */
[----:B------:R-:W4:Y:S01]  /*0370*/  LDC R6, c[0x0][0x3a0] ;  /* 0x0000e800ff067b82 */ /* 0x000f220000000800 */
[----:B---3--:R-:W-:-:S07]  /*0380*/  ULEA UR11, UR4, UR11, 0x18 ;  /* 0x0000000b040b7291 */ /* 0x008fce000f8ec0ff */
[----:B------:R-:W3:Y:S02]  /*0390*/  S2UR UR7, SR_CTAID.Y ;  /* 0x00000000000779c3 */ /* 0x000ee40000002600 */
[----:B------:R-:W5:Y:S06]  /*03a0*/  LDS R4, [UR11] ;  /* 0x0000000bff047984 */ /* 0x000f6c0008000800 */
[----:B------:R-:W-:Y:S06]  /*03b0*/  BAR.SYNC.DEFER_BLOCKING 0x0 ;  /* 0x0000000000007b1d */ /* 0x000fec0000010000 */
[----:B------:R-:W-:Y:S05]  /*03c0*/  @P2 BRA `(.L_x_5) ;  /* 0x0000000000182947 */ /* 0x000fea0003800000 */
[----:B------:R-:W-:Y:S01]  /*03d0*/  ELECT P0, URZ, PT ;  /* 0x0000000000ff782f */ /* 0x000fe20003800000 */
[----:B------:R-:W-:Y:S01]  /*03e0*/  IMAD.MOV.U32 R2, RZ, RZ, 0x1 ;  /* 0x00000001ff027424 */ /* 0x000fe200078e00ff */
[----:B------:R-:W-:Y:S01]  /*03f0*/  UMOV UR5, 0x40 ;  /* 0x0000004000057882 */ /* 0x000fe20000000000 */
[----:B------:R-:W-:Y:S01]  /*0400*/  UVIRTCOUNT.DEALLOC.SMPOOL 0x80 ;  /* 0x000000800000784c */ /* 0x000fe20000000000 */
[----:B------:R-:W-:-:S09]  /*0410*/  ULEA UR5, UR4, UR5, 0x18 ;  /* 0x0000000504057291 */ /* 0x000fd2000f8ec0ff */
[----:B------:R5:W-:Y:S03]  /*0420*/  @P0 STS.U8 [UR5], R2 ;  /* 0x00000002ff000988 */ /* 0x000be60008000005 */
.L_x_5:
[----:B------:R-:W5:Y:S01]  /*0430*/  S2UR UR4, SR_CTAID.Z ;  /* 0x00000000000479c3 */ /* 0x000f620000002700 */
[----:B------:R-:W4:Y:S01]  /*0440*/  LDCU UR5, c[0x0][0x370] ;  /* 0x00006e00ff0577ac */ /* 0x000f220008000800 */
[C---:B------:R-:W-:Y:S01]  /*0450*/  ISETP.GE.U32.AND P0, PT, R36.reuse, 0x20, PT ;  /* 0x000000202400780c */ /* 0x040fe20003f06070 */
[----:B--2--5:R-:W-:Y:S01]  /*0460*/  VIADD R2, R3, 0xffffffff ;  /* 0xffffffff03027836 */ /* 0x024fe20000000000 */
[C---:B------:R-:W-:Y:S01]  /*0470*/  ISETP.NE.U32.AND P3, PT, R36.reuse, RZ, PT ;  /* 0x000000ff2400720c */ /* 0x040fe20003f65070 */
[----:B------:R-:W2:Y:S01]  /*0480*/  LDCU UR6, c[0x0][0x374] ;  /* 0x00006e80ff0677ac */ /* 0x000ea20008000800 */
[----:B------:R-:W-:Y:S01]  /*0490*/  LEA R12, R36, UR11, 0x2 ;  /* 0x0000000b240c7c11 */ /* 0x000fe2000f8e10ff */
[----:B----4-:R-:W-:Y:S01]  /*04a0*/  VIADD R9, R6, 0xffffffff ;  /* 0xffffffff06097836 */ /* 0x010fe20000000000 */
[----:B------:R-:W4:Y:S01]  /*04b0*/  S2UR UR15, SR_CTAID.X ;  /* 0x00000000000f79c3 */ /* 0x000f220000002500 */
[----:B------:R-:W5:Y:S01]  /*04c0*/  LDCU.64 UR12, c[0x0][0x3c0] ;  /* 0x00007800ff0c77ac */ /* 0x000f620008000a00 */
[----:B------:R-:W-:Y:S01]  /*04d0*/  R2UR UR10, R4 ;  /* 0x00000000040a72ca */ /* 0x000fe200000e0000 */
[----:B------:R-:W-:Y:S04]  /*04e0*/  BSSY.RECONVERGENT B0, `(.L_x_6) ;  /* 0x0000011000007945 */ /* 0x000fe80003800200 */
[----:B------:R3:W-:Y:S01]  /*04f0*/  @!P0 STS [R12], RZ ;  /* 0x000000ff0c008388 */ /* 0x0007e20000000800 */
[----:B------:R-:W-:-:S03]  /*0500*/  NOP ;  /* 0x0000000000007918 */ /* 0x000fc60000000000 */
[----:B------:R3:W-:Y:S02]  /*0510*/  @!P3 STS [UR11+0x24], R2 ;  /* 0x00002402ff00b988 */ /* 0x0007e4000800080b */
[----:B--23--:R-:W-:Y:S02]  /*0520*/  UIMAD UR4, UR4, UR6, UR7 ;  /* 0x00000006040472a4 */ /* 0x00cfe4000f8e0207 */
[----:B------:R2:W-:Y:S02]  /*0530*/  @!P3 STS [UR11+0x20], R9 ;  /* 0x00002009ff00b988 */ /* 0x0005e4000800080b */
[----:B----4-:R-:W-:-:S04]  /*0540*/  UIMAD UR4, UR4, UR5, UR15 ;  /* 0x00000005040472a4 */ /* 0x010fc8000f8e020f */
[----:B------:R-:W-:-:S04]  /*0550*/  UIMAD UR4, UR4, 0x180, URZ ;  /* 0x00000180040478a4 */ /* 0x000fc8000f8e02ff */
[----:B-----5:R-:W-:-:S04]  /*0560*/  UIADD3 UR8, UP0, UPT, UR4, UR12, URZ ;  /* 0x0000000c04087290 */ /* 0x020fc8000ff1e0ff */
[----:B------:R-:W-:Y:S01]  /*0570*/  ULEA.HI.X.SX32 UR9, UR4, UR13, 0x1, UP0 ;  /* 0x0000000d04097291 */ /* 0x000fe200080f0eff */
[----:B--2---:R-:W-:Y:S11]  /*0580*/  @P3 BRA `(.L_x_7) ;  /* 0x0000000000183947 */ /* 0x004ff60003800000 */
[----:B------:R-:W2:Y:S01]  /*0590*/  LDS R3, [UR11+0x8] ;  /* 0x0000080bff037984 */ /* 0x000ea20008000800 */
[----:B------:R-:W3:Y:S01]  /*05a0*/  LDC.64 R10, c[0x0][0x380] ;  /* 0x0000e000ff0a7b82 */ /* 0x000ee20000000a00 */
[----:B------:R-:W-:Y:S02]  /*05b0*/  IMAD.MOV.U32 R4, RZ, RZ, 0x70 ;  /* 0x00000070ff047424 */ /* 0x000fe400078e00ff */
[----:B---3--:R3:W-:Y:S03]  /*05c0*/  STS.64 [UR11], R10 ;  /* 0x0000000aff007988 */ /* 0x0087e60008000a0b */
[----:B--2---:R-:W-:-:S05]  /*05d0*/  LOP3.LUT R3, R3, 0x10, R4, 0xd8, !PT ;  /* 0x0000001003037812 */ /* 0x004fca00078ed804 */
[----:B------:R3:W-:Y:S02]  /*05e0*/  STS [UR11+0x8], R3 ;  /* 0x00000803ff007988 */ /* 0x0007e4000800080b */
.L_x_7:
[----:B------:R-:W-:Y:S05]  /*05f0*/  BSYNC.RECONVERGENT B0 ;  /* 0x0000000000007941 */ /* 0x000fea0003800200 */
.L_x_6:
[----:B------:R-:W-:Y:S04]  /*0600*/  BSSY.RECONVERGENT B0, `(.L_x_8) ;  /* 0x000000a000007945 */ /* 0x000fe80003800200 */
[----:B------:R-:W-:Y:S05]  /*0610*/  @P3 BRA `(.L_x_9) ;  /* 0x0000000000203947 */ /* 0x000fea0003800000 */
[----:B---3--:R-:W2:Y:S01]  /*0620*/  LDS R3, [UR11+0x34] ;  /* 0x0000340bff037984 */ /* 0x008ea20008000800 */
[----:B------:R-:W-:Y:S02]  /*0630*/  IMAD.MOV.U32 R4, RZ, RZ, 0x3f000000 ;  /* 0x3f000000ff047424 */ /* 0x000fe400078e00ff */
[----:B------:R-:W-:Y:S01]  /*0640*/  @!P3 IMAD.MOV.U32 R5, RZ, RZ, 0x3f ;  /* 0x0000003fff05b424 */ /* 0x000fe200078e00ff */
[----:B------:R-:W3:Y:S02]  /*0650*/  @!P3 LDS R8, [UR11+0x38] ;  /* 0x0000380bff08b984 */ /* 0x000ee40008000800 */
[----:B--2---:R-:W-:Y:S02]  /*0660*/  LOP3.LUT R3, R3, 0xff000000, R4, 0xb8, !PT ;  /* 0xff00000003037812 */ /* 0x004fe400078eb804 */
[----:B---3--:R-:W-:-:S03]  /*0670*/  @!P3 LOP3.LUT R4, R8, 0xff, R5, 0xb8, !PT ;  /* 0x000000ff0804b812 */ /* 0x008fc600078eb805 */
[----:B------:R2:W-:Y:S04]  /*0680*/  STS [UR11+0x34], R3 ;  /* 0x00003403ff007988 */ /* 0x0005e8000800080b */
[----:B------:R2:W-:Y:S02]  /*0690*/  @!P3 STS [UR11+0x38], R4 ;  /* 0x00003804ff00b988 */ /* 0x0005e4000800080b */
.L_x_9:
[----:B------:R-:W-:Y:S05]  /*06a0*/  BSYNC.RECONVERGENT B0 ;  /* 0x0000000000007941 */ /* 0x000fea0003800200 */
.L_x_8:
[----:B------:R-:W-:Y:S04]  /*06b0*/  BSSY.RECONVERGENT B0, `(.L_x_10) ;  /* 0x000000e000007945 */ /* 0x000fe80003800200 */
[----:B------:R-:W-:Y:S05]  /*06c0*/  @P3 BRA `(.L_x_11) ;  /* 0x0000000000303947 */ /* 0x000fea0003800000 */
[----:B--2---:R-:W2:Y:S01]  /*06d0*/  LDS R4, [UR11+0x34] ;  /* 0x0000340bff047984 */ /* 0x004ea20008000800 */
[----:B---3--:R-:W3:Y:S03]  /*06e0*/  LDC.64 R10, c[0x0][0x3a8] ;  /* 0x0000ea00ff0a7b82 */ /* 0x008ee60000000a00 */
[----:B------:R-:W4:Y:S01]  /*06f0*/  LDS R3, [UR11+0x1c] ;  /* 0x00001c0bff037984 */ /* 0x000f220008000800 */
[C---:B---3--:R-:W-:Y:S01]  /*0700*/  SHF.L.U64.HI R8, R10.reuse, 0x1, R11 ;  /* 0x000000010a087819 */ /* 0x048fe2000001020b */
[----:B------:R-:W-:-:S03]  /*0710*/  IMAD.SHL.U32 R5, R10, 0x2, RZ ;  /* 0x000000020a057824 */ /* 0x000fc600078e00ff */
[--C-:B------:R-:W-:Y:S02]  /*0720*/  SHF.R.U32.HI R10, RZ, 0x4, R8.reuse ;  /* 0x00000004ff0a7819 */ /* 0x100fe40000011608 */
[----:B------:R-:W-:-:S05]  /*0730*/  SHF.R.U64 R5, R5, 0x4, R8 ;  /* 0x0000000405057819 */ /* 0x000fca0000001208 */
[----:B------:R5:W-:Y:S01]  /*0740*/  STS [UR11+0xc], R5 ;  /* 0x00000c05ff007988 */ /* 0x000be2000800080b */
[----:B--2---:R-:W-:Y:S02]  /*0750*/  LOP3.LUT R4, R4, 0x7, RZ, 0xb8, !PT ;  /* 0x0000000704047812 */ /* 0x004fe400078eb8ff */
[----:B----4-:R-:W-:-:S03]  /*0760*/  LOP3.LUT R3, R3, 0xf, R10, 0xb8, !PT ;  /* 0x0000000f03037812 */ /* 0x010fc600078eb80a */
[----:B------:R5:W-:Y:S04]  /*0770*/  STS [UR11+0x34], R4 ;  /* 0x00003404ff007988 */ /* 0x000be8000800080b */
[----:B------:R5:W-:Y:S02]  /*0780*/  STS [UR11+0x1c], R3 ;  /* 0x00001c03ff007988 */ /* 0x000be4000800080b */
.L_x_11:
[----:B------:R-:W-:Y:S05]  /*0790*/  BSYNC.RECONVERGENT B0 ;  /* 0x0000000000007941 */ /* 0x000fea0003800200 */
.L_x_10:
[----:B------:R-:W-:Y:S04]  /*07a0*/  BSSY.RECONVERGENT B1, `(.L_x_12) ;  /* 0x000001a000017945 */ /* 0x000fe80003800200 */
[----:B------:R-:W-:Y:S04]  /*07b0*/  BSSY.RELIABLE B0, `(.L_x_13) ;  /* 0x0000015000007945 */ /* 0x000fe80003800100 */
[----:B------:R-:W-:Y:S05]  /*07c0*/  @P3 BRA `(.L_x_14) ;  /* 0x0000000000203947 */ /* 0x000fea0003800000 */
[----:B--23-5:R-:W2:Y:S02]  /*07d0*/  LDS R3, [UR11+0x34] ;  /* 0x0000340bff037984 */ /* 0x02cea40008000800 */
[----:B--2---:R-:W-:-:S05]  /*07e0*/  LOP3.LUT R3, R3, 0x38, RZ, 0xb8, !PT ;  /* 0x0000003803037812 */ /* 0x004fca00078eb8ff */
[----:B------:R2:W-:Y:S01]  /*07f0*/  STS [UR11+0x34], R3 ;  /* 0x00003403ff007988 */ /* 0x0005e2000800080b */
[----:B------:R-:W-:Y:S05]  /*0800*/  @P3 BRA `(.L_x_15) ;  /* 0x0000000000203947 */ /* 0x000fea0003800000 */
[----:B--2---:R-:W2:Y:S01]  /*0810*/  LDS R3, [UR11+0x8] ;  /* 0x0000080bff037984 */ /* 0x004ea20008000800 */
[----:B------:R-:W-:-:S05]  /*0820*/  IMAD.MOV.U32 R4, RZ, RZ, 0x780 ;  /* 0x00000780ff047424 */ /* 0x000fca00078e00ff */
[----:B--2---:R-:W-:-:S05]  /*0830*/  LOP3.LUT R3, R3, 0x500, R4, 0xd8, !PT ;  /* 0x0000050003037812 */ /* 0x004fca00078ed804 */
[----:B------:R4:W-:Y:S02]  /*0840*/  STS [UR11+0x8], R3 ;  /* 0x00000803ff007988 */ /* 0x0009e4000800080b */
.L_x_14:
[----:B------:R-:W-:Y:S05]  /*0850*/  @P3 BRA `(.L_x_16) ;  /* 0x0000000000283947 */ /* 0x000fea0003800000 */
[----:B--2345:R-:W2:Y:S02]  /*0860*/  LDS R3, [UR11+0x8] ;  /* 0x0000080bff037984 */ /* 0x03cea40008000800 */
[----:B--2---:R-:W-:-:S05]  /*0870*/  LOP3.LUT R3, R3, 0x1800, RZ, 0xb8, !PT ;  /* 0x0000180003037812 */ /* 0x004fca00078eb8ff */
[----:B------:R3:W-:Y:S02]  /*0880*/  STS [UR11+0x8], R3 ;  /* 0x00000803ff007988 */ /* 0x0007e4000800080b */
.L_x_15:
[----:B------:R-:W-:Y:S05]  /*0890*/  @P3 BREAK.RELIABLE B0 ;  /* 0x0000000000003942 */ /* 0x000fea0003800100 */
[----:B------:R-:W-:Y:S05]  /*08a0*/  @P3 BRA `(.L_x_17) ;  /* 0x0000000000243947 */ /* 0x000fea0003800000 */
[----:B------:R-:W4:Y:S01]  /*08b0*/  LDS R4, [UR11+0x8] ;  /* 0x0000080bff047984 */ /* 0x000f220008000800 */
[----:B--23--:R-:W-:-:S05]  /*08c0*/  IMAD.MOV.U32 R3, RZ, RZ, 0x6000 ;  /* 0x00006000ff037424 */ /* 0x00cfca00078e00ff */
[----:B----4-:R-:W-:-:S04]  /*08d0*/  LOP3.LUT R3, R4, 0x6000, R3, 0xd8, !PT ;  /* 0x0000600004037812 */ /* 0x010fc800078ed803 */
[----:B------:R-:W-:-:S05]  /*08e0*/  LOP3.LUT R3, R3, 0x400000, RZ, 0xb8, !PT ;  /* 0x0040000003037812 */ /* 0x000fca00078eb8ff */
[----:B------:R2:W-:Y:S02]  /*08f0*/  STS [UR11+0x8], R3 ;  /* 0x00000803ff007988 */ /* 0x0005e4000800080b */
.L_x_16:
[----:B------:R-:W-:Y:S05]  /*0900*/  BSYNC.RELIABLE B0 ;  /* 0x0000000000007941 */ /* 0x000fea0003800100 */
.L_x_13:
[----:B--2345:R-:W2:Y:S02]  /*0910*/  @!P3 LDS R3, [UR11+0x8] ;  /* 0x0000080bff03b984 */ /* 0x03cea40008000800 */
[----:B--2---:R-:W-:-:S05]  /*0920*/  @!P3 LOP3.LUT R3, R3, 0x8000, RZ, 0xb8, !PT ;  /* 0x000080000303b812 */ /* 0x004fca00078eb8ff */
[----:B------:R4:W-:Y:S02]  /*0930*/  @!P3 STS [UR11+0x8], R3 ;  /* 0x00000803ff00b988 */ /* 0x0009e4000800080b */
.L_x_17:
[----:B------:R-:W-:Y:S05]  /*0940*/  BSYNC.RECONVERGENT B1 ;  /* 0x0000000000017941 */ /* 0x000fea0003800200 */
.L_x_12:
[----:B------:R-:W-:Y:S05]  /*0950*/  WARPSYNC.ALL ;  /* 0x0000000000007948 */ /* 0x000fea0003800000 */
[----:B------:R-:W-:Y:S01]  /*0960*/  NOP ;  /* 0x0000000000007918 */ /* 0x000fe20000000000 */
[----:B------:R-:W-:Y:S05]  /*0970*/  @P0 BRA `(.L_x_18) ;  /* 0x0000000000300947 */ /* 0x000fea0003800000 */
[----:B--234-:R-:W2:Y:S01]  /*0980*/  S2R R3, SR_LANEID ;  /* 0x0000000000037919 */ /* 0x01cea20000000000 */
[----:B------:R-:W-:Y:S05]  /*0990*/  WARPSYNC.ALL ;  /* 0x0000000000007948 */ /* 0x000fea0003800000 */
[----:B------:R-:W-:Y:S01]  /*09a0*/  NOP ;  /* 0x0000000000007918 */ /* 0x000fe20000000000 */
[----:B--2---:R-:W-:-:S05]  /*09b0*/  IMAD.SHL.U32 R3, R3, 0x4, RZ ;  /* 0x0000000403037824 */ /* 0x004fca00078e00ff */
[----:B------:R-:W2:Y:S01]  /*09c0*/  LDS R7, [R3+UR11] ;  /* 0x0000000b03077984 */ /* 0x000ea20008000800 */
[----:B------:R-:W-:-:S05]  /*09d0*/  IADD3 R4, P1, PT, R3, UR8, RZ ;  /* 0x0000000803047c10 */ /* 0x000fca000ff3e0ff */
[----:B------:R-:W-:-:S05]  /*09e0*/  IMAD.X R5, RZ, RZ, UR9, P1 ;  /* 0x00000009ff057e24 */ /* 0x000fca00088e06ff */
[----:B--2---:R5:W2:Y:S01]  /*09f0*/  ATOMG.E.EXCH.STRONG.GPU PT, RZ, [R4], R7 ;  /* 0x0000000704ff73a8 */ /* 0x004aa200041ee100 */
[----:B------:R-:W-:-:S04]  /*0a00*/  DEPBAR {5,4,3,2,1,0} ;  /* 0x0000003f0000791a */ /* 0x000fc80000000000 */
[----:B------:R-:W3:Y:S02]  /*0a10*/  CCTL.E.C.LDCU.IV.DEEP [UR8] ;  /* 0x0000000008007540 */ /* 0x000ee40009c08000 */
[----:B---3--:R5:W-:Y:S01]  /*0a20*/  UTMACCTL.IV [UR8] ;  /* 0x00000000080079b9 */ /* 0x008be20008000000 */
[----:B------:R-:W-:Y:S01]  /*0a30*/  NOP ;  /* 0x0000000000007918 */ /* 0x000fe20000000000 */
.L_x_18:
[----:B------:R-:W-:Y:S05]  /*0a40*/  @P0 BRA `(.L_x_19) ;  /* 0x00000000000c0947 */ /* 0x000fea0003800000 */
[----:B------:R0:W-:Y:S01]  /*0a50*/  UTMACMDFLUSH ;  /* 0x00000000000079b7 */ /* 0x0001e20000000000 */
[----:B------:R-:W-:Y:S05]  /*0a60*/  @P0 BRA `(.L_x_19) ;  /* 0x0000000000040947 */ /* 0x000fea0003800000 */
[----:B------:R-:W-:-:S04]  /*0a70*/  DEPBAR.LE SB0, 0x0 ;  /* 0x000080000000791a */ /* 0x000fc80000000000 */
.L_x_19:
[----:B------:R-:W-:Y:S05]  /*0a80*/  WARPSYNC.ALL ;  /* 0x0000000000007948 */ /* 0x000fea0003800000 */
[----:B------:R-:W-:Y:S01]  /*0a90*/  NOP ;  /* 0x0000000000007918 */ /* 0x000fe20000000000 */
[----:B--2---:R-:W-:Y:S06]  /*0aa0*/  BAR.SYNC.DEFER_BLOCKING 0x0 ;  /* 0x0000000000007b1d */ /* 0x004fec0000010000 */
[----:B------:R-:W-:Y:S02]  /*0ab0*/  BSSY.RECONVERGENT B1, `(.L_x_20) ;  /* 0x000000b000017945 */ /* 0x000fe40003800200 */
[----:B------:R-:W-:Y:S06]  /*0ac0*/  BAR.SYNC.DEFER_BLOCKING 0x0 ;  /* 0x0000000000007b1d */ /* 0x000fec0000010000 */
[----:B------:R2:W-:Y:S01]  /*0ad0*/  @!P0 STS [R12], RZ ;  /* 0x000000ff0c008388 */ /* 0x0005e20000000800 */
[----:B------:R-:W-:Y:S01]  /*0ae0*/  NOP ;  /* 0x0000000000007918 */ /* 0x000fe20000000000 */
[----:B------:R-:W-:Y:S05]  /*0af0*/  @P3 BRA `(.L_x_21) ;  /* 0x0000000000183947 */ /* 0x000fea0003800000 */
[----:B---34-:R-:W3:Y:S01]  /*0b00*/  LDS R3, [UR11+0x8] ;  /* 0x0000080bff037984 */ /* 0x018ee20008000800 */
[----:B------:R-:W4:Y:S01]  /*0b10*/  LDC.64 R10, c[0x0][0x388] ;  /* 0x0000e200ff0a7b82 */ /* 0x000f220000000a00 */
[----:B-----5:R-:W-:Y:S02]  /*0b20*/  IMAD.MOV.U32 R4, RZ, RZ, 0x70 ;  /* 0x00000070ff047424 */ /* 0x020fe400078e00ff */
[----:B----4-:R4:W-:Y:S03]  /*0b30*/  STS.64 [UR11], R10 ;  /* 0x0000000aff007988 */ /* 0x0109e60008000a0b */
[----:B---3--:R-:W-:-:S05]  /*0b40*/  LOP3.LUT R3, R3, 0x10, R4, 0xd8, !PT ;  /* 0x0000001003037812 */ /* 0x008fca00078ed804 */
[----:B------:R4:W-:Y:S02]  /*0b50*/  STS [UR11+0x8], R3 ;  /* 0x00000803ff007988 */ /* 0x0009e4000800080b */
.L_x_21:
[----:B-----5:R-:W-:Y:S05]  /*0b60*/  BSYNC.RECONVERGENT B1 ;  /* 0x0000000000017941 */ /* 0x020fea0003800200 */
.L_x_20:
[----:B------:R-:W-:Y:S04]  /*0b70*/  BSSY.RECONVERGENT B2, `(.L_x_22) ;  /* 0x000000f000027945 */ /* 0x000fe80003800200 */
[----:B------:R-:W-:Y:S04]  /*0b80*/  BSSY.RELIABLE B1, `(.L_x_23) ;  /* 0x000000c000017945 */ /* 0x000fe80003800100 */
[----:B------:R-:W-:Y:S05]  /*0b90*/  @P3 BRA `(.L_x_24) ;  /* 0x0000000000283947 */ /* 0x000fea0003800000 */
[----:B---34-:R-:W3:Y:S01]  /*0ba0*/  LDS R3, [UR11+0x34] ;  /* 0x0000340bff037984 */ /* 0x018ee20008000800 */
[----:B------:R-:W-:Y:S01]  /*0bb0*/  IMAD.MOV.U32 R4, RZ, RZ, 0x3f000000 ;  /* 0x3f000000ff047424 */ /* 0x000fe200078e00ff */
[----:B------:R-:W-:Y:S05]  /*0bc0*/  @P3 BREAK.RELIABLE B1 ;  /* 0x0000000000013942 */ /* 0x000fea0003800100 */
[----:B---3--:R-:W-:-:S05]  /*0bd0*/  LOP3.LUT R3, R3, 0xff000000, R4, 0xb8, !PT ;  /* 0xff00000003037812 */ /* 0x008fca00078eb804 */
[----:B------:R3:W-:Y:S01]  /*0be0*/  STS [UR11+0x34], R3 ;  /* 0x00003403ff007988 */ /* 0x0007e2000800080b */
[----:B------:R-:W-:Y:S05]  /*0bf0*/  @P3 BRA `(.L_x_25) ;  /* 0x0000000000183947 */ /* 0x000fea0003800000 */
[----:B------:R-:W4:Y:S01]  /*0c00*/  LDS R4, [UR11+0x38] ;  /* 0x0000380bff047984 */ /* 0x000f220008000800 */
[----:B---3--:R-:W-:-:S05]  /*0c10*/  IMAD.MOV.U32 R3, RZ, RZ, 0x7f ;  /* 0x0000007fff037424 */ /* 0x008fca00078e00ff */
[----:B----4-:R-:W-:-:S05]  /*0c20*/  LOP3.LUT R3, R4, 0xff, R3, 0xb8, !PT ;  /* 0x000000ff04037812 */ /* 0x010fca00078eb803 */
[----:B------:R5:W-:Y:S02]  /*0c30*/  STS [UR11+0x38], R3 ;  /* 0x00003803ff007988 */ /* 0x000be4000800080b */
.L_x_24:
[----:B------:R-:W-:Y:S05]  /*0c40*/  BSYNC.RELIABLE B1 ;  /* 0x0000000000017941 */ /* 0x000fea0003800100 */
.L_x_23:
[----:B------:R2:W-:Y:S02]  /*0c50*/  @!P3 STS [UR11+0x20], R9 ;  /* 0x00002009ff00b988 */ /* 0x0005e4000800080b */
.L_x_25:
[----:B------:R-:W-:Y:S05]  /*0c60*/  BSYNC.RECONVERGENT B2 ;  /* 0x0000000000027941 */ /* 0x000fea0003800200 */
.L_x_22:
[----:B------:R-:W-:Y:S05]  /*0c70*/  WARPSYNC.ALL ;  /* 0x0000000000007948 */ /* 0x000fea0003800000 */
[----:B------:R-:W-:Y:S01]  /*0c80*/  NOP ;  /* 0x0000000000007918 */ /* 0x000fe20000000000 */
[----:B---345:R-:W3:Y:S01]  /*0c90*/  LDC R3, c[0x0][0x39c] ;  /* 0x0000e700ff037b82 */ /* 0x038ee20000000800 */
[----:B------:R-:W-:Y:S01]  /*0ca0*/  BSSY.RECONVERGENT B2, `(.L_x_26) ;  /* 0x0000010000027945 */ /* 0x000fe20003800200 */
[----:B---3--:R-:W-:-:S05]  /*0cb0*/  VIADD R3, R3, 0xffffffff ;  /* 0xffffffff03037836 */ /* 0x008fca0000000000 */
[----:B------:R3:W-:Y:S01]  /*0cc0*/  @!P3 STS [UR11+0x24], R3 ;  /* 0x00002403ff00b988 */ /* 0x0007e2000800080b */
[----:B------:R-:W-:Y:S05]  /*0cd0*/  @P3 BRA `(.L_x_27) ;  /* 0x0000000000303947 */ /* 0x000fea0003800000 */
[----:B------:R-:W4:Y:S01]  /*0ce0*/  LDS R5, [UR11+0x34] ;  /* 0x0000340bff057984 */ /* 0x000f220008000800 */
[----:B------:R-:W5:Y:S03]  /*0cf0*/  LDC.64 R10, c[0x0][0x3b0] ;  /* 0x0000ec00ff0a7b82 */ /* 0x000f660000000a00 */
[----:B------:R-:W2:Y:S01]  /*0d00*/  LDS R4, [UR11+0x1c] ;  /* 0x00001c0bff047984 */ /* 0x000ea20008000800 */
[C---:B-----5:R-:W-:Y:S01]  /*0d10*/  SHF.L.U64.HI R8, R10.reuse, 0x1, R11 ;  /* 0x000000010a087819 */ /* 0x060fe2000001020b */
[----:B------:R-:W-:-:S03]  /*0d20*/  IMAD.SHL.U32 R7, R10, 0x2, RZ ;  /* 0x000000020a077824 */ /* 0x000fc600078e00ff */
[--C-:B--2---:R-:W-:Y:S02]  /*0d30*/  SHF.R.U32.HI R9, RZ, 0x4, R8.reuse ;  /* 0x00000004ff097819 */ /* 0x104fe40000011608 */
[----:B------:R-:W-:-:S05]  /*0d40*/  SHF.R.U64 R7, R7, 0x4, R8 ;  /* 0x0000000407077819 */ /* 0x000fca0000001208 */
[----:B------:R5:W-:Y:S01]  /*0d50*/  STS [UR11+0xc], R7 ;  /* 0x00000c07ff007988 */ /* 0x000be2000800080b */
[----:B----4-:R-:W-:Y:S02]  /*0d60*/  LOP3.LUT R5, R5, 0x7, RZ, 0xb8, !PT ;  /* 0x0000000705057812 */ /* 0x010fe400078eb8ff */
[----:B------:R-:W-:-:S03]  /*0d70*/  LOP3.LUT R4, R4, 0xf, R9, 0xb8, !PT ;  /* 0x0000000f04047812 */ /* 0x000fc600078eb809 */
[----:B------:R5:W-:Y:S04]  /*0d80*/  STS [UR11+0x34], R5 ;  /* 0x00003405ff007988 */ /* 0x000be8000800080b */
[----:B------:R5:W-:Y:S02]  /*0d90*/  STS [UR11+0x1c], R4 ;  /* 0x00001c04ff007988 */ /* 0x000be4000800080b */
.L_x_27:
[----:B------:R-:W-:Y:S05]  /*0da0*/  BSYNC.RECONVERGENT B2 ;  /* 0x0000000000027941 */ /* 0x000fea0003800200 */
.L_x_26:
[----:B------:R-:W-:Y:S04]  /*0db0*/  BSSY.RECONVERGENT B3, `(.L_x_28) ;  /* 0x000001a000037945 */ /* 0x000fe80003800200 */
[----:B------:R-:W-:Y:S04]  /*0dc0*/  BSSY.RELIABLE B2, `(.L_x_29) ;  /* 0x0000015000027945 */ /* 0x000fe80003800100 */
[----:B------:R-:W-:Y:S05]  /*0dd0*/  @P3 BRA `(.L_x_30) ;  /* 0x0000000000203947 */ /* 0x000fea0003800000 */
[----:B-----5:R-:W4:Y:S02]  /*0de0*/  LDS R4, [UR11+0x34] ;  /* 0x0000340bff047984 */ /* 0x020f240008000800 */
[----:B----4-:R-:W-:-:S05]  /*0df0*/  LOP3.LUT R4, R4, 0x38, RZ, 0xb8, !PT ;  /* 0x0000003804047812 */ /* 0x010fca00078eb8ff */
[----:B------:R4:W-:Y:S01]  /*0e00*/  STS [UR11+0x34], R4 ;  /* 0x00003404ff007988 */ /* 0x0009e2000800080b */
[----:B------:R-:W-:Y:S05]  /*0e10*/  @P3 BRA `(.L_x_31) ;  /* 0x0000000000203947 */ /* 0x000fea0003800000 */
[----:B----4-:R-:W4:Y:S01]  /*0e20*/  LDS R4, [UR11+0x8] ;  /* 0x0000080bff047984 */ /* 0x010f220008000800 */
[----:B------:R-:W-:-:S05]  /*0e30*/  IMAD.MOV.U32 R5, RZ, RZ, 0x780 ;  /* 0x00000780ff057424 */ /* 0x000fca00078e00ff */
[----:B----4-:R-:W-:-:S05]  /*0e40*/  LOP3.LUT R4, R4, 0x500, R5, 0xd8, !PT ;  /* 0x0000050004047812 */ /* 0x010fca00078ed805 */
[----:B------:R4:W-:Y:S02]  /*0e50*/  STS [UR11+0x8], R4 ;  /* 0x00000804ff007988 */ /* 0x0009e4000800080b */
.L_x_30:
[----:B------:R-:W-:Y:S05]  /*0e60*/  @P3 BRA `(.L_x_32) ;  /* 0x0000000000283947 */ /* 0x000fea0003800000 */
[----:B----45:R-:W4:Y:S02]  /*0e70*/  LDS R4, [UR11+0x8] ;  /* 0x0000080bff047984 */ /* 0x030f240008000800 */
[----:B----4-:R-:W-:-:S05]  /*0e80*/  LOP3.LUT R4, R4, 0x1800, RZ, 0xb8, !PT ;  /* 0x0000180004047812 */ /* 0x010fca00078eb8ff */
[----:B------:R5:W-:Y:S02]  /*0e90*/  STS [UR11+0x8], R4 ;  /* 0x00000804ff007988 */ /* 0x000be4000800080b */
.L_x_31:
[----:B------:R-:W-:Y:S05]  /*0ea0*/  @P3 BREAK.RELIABLE B2 ;  /* 0x0000000000023942 */ /* 0x000fea0003800100 */
[----:B------:R-:W-:Y:S05]  /*0eb0*/  @P3 BRA `(.L_x_33) ;  /* 0x0000000000243947 */ /* 0x000fea0003800000 */
[----:B----45:R-:W4:Y:S01]  /*0ec0*/  LDS R4, [UR11+0x8] ;  /* 0x0000080bff047984 */ /* 0x030f220008000800 */
[----:B------:R-:W-:-:S05]  /*0ed0*/  IMAD.MOV.U32 R5, RZ, RZ, 0x6000 ;  /* 0x00006000ff057424 */ /* 0x000fca00078e00ff */
[----:B----4-:R-:W-:-:S04]  /*0ee0*/  LOP3.LUT R4, R4, 0x6000, R5, 0xd8, !PT ;  /* 0x0000600004047812 */ /* 0x010fc800078ed805 */
[----:B------:R-:W-:-:S05]  /*0ef0*/  LOP3.LUT R4, R4, 0x400000, RZ, 0xb8, !PT ;  /* 0x0040000004047812 */ /* 0x000fca00078eb8ff */
[----:B------:R4:W-:Y:S02]  /*0f00*/  STS [UR11+0x8], R4 ;  /* 0x00000804ff007988 */ /* 0x0009e4000800080b */
.L_x_32:
[----:B------:R-:W-:Y:S05]  /*0f10*/  BSYNC.RELIABLE B2 ;  /* 0x0000000000027941 */ /* 0x000fea0003800100 */
.L_x_29:
[----:B----45:R-:W4:Y:S02]  /*0f20*/  @!P3 LDS R4, [UR11+0x8] ;  /* 0x0000080bff04b984 */ /* 0x030f240008000800 */
[----:B----4-:R-:W-:-:S05]  /*0f30*/  @!P3 LOP3.LUT R4, R4, 0x8000, RZ, 0xb8, !PT ;  /* 0x000080000404b812 */ /* 0x010fca00078eb8ff */
[----:B------:R4:W-:Y:S02]  /*0f40*/  @!P3 STS [UR11+0x8], R4 ;  /* 0x00000804ff00b988 */ /* 0x0009e4000800080b */
.L_x_33:
[----:B------:R-:W-:Y:S05]  /*0f50*/  BSYNC.RECONVERGENT B3 ;  /* 0x0000000000037941 */ /* 0x000fea0003800200 */
.L_x_28:
[----:B------:R-:W-:Y:S05]  /*0f60*/  WARPSYNC.ALL ;  /* 0x0000000000007948 */ /* 0x000fea0003800000 */
[----:B------:R-:W-:Y:S01]  /*0f70*/  NOP ;  /* 0x0000000000007918 */ /* 0x000fe20000000000 */
[----:B------:R-:W-:-:S04]  /*0f80*/  UIADD3 UR5, UPT, UPT, UR4, 0x80, URZ ;  /* 0x0000008004057890 */ /* 0x000fc8000fffe0ff */
[----:B------:R-:W-:-:S04]  /*0f90*/  UIADD3 UR32, UP0, UPT, UR5, UR12, URZ ;  /* 0x0000000c05207290 */ /* 0x000fc8000ff1e0ff */
[----:B------:R-:W-:Y:S01]  /*0fa0*/  ULEA.HI.X.SX32 UR33, UR5, UR13, 0x1, UP0 ;  /* 0x0000000d05217291 */ /* 0x000fe200080f0eff */
[----:B------:R-:W-:Y:S11]  /*0fb0*/  @P0 BRA `(.L_x_34) ;  /* 0x0000000000300947 */ /* 0x000ff60003800000 */
[----:B----45:R-:W4:Y:S01]  /*0fc0*/  S2R R4, SR_LANEID ;  /* 0x0000000000047919 */ /* 0x030f220000000000 */
[----:B------:R-:W-:Y:S05]  /*0fd0*/  WARPSYNC.ALL ;  /* 0x0000000000007948 */ /* 0x000fea0003800000 */
[----:B------:R-:W-:Y:S01]  /*0fe0*/  NOP ;  /* 0x0000000000007918 */ /* 0x000fe20000000000 */
[----:B----4-:R-:W-:-:S05]  /*0ff0*/  IMAD.SHL.U32 R8, R4, 0x4, RZ ;  /* 0x0000000404087824 */ /* 0x010fca00078e00ff */
[----:B------:R-:W4:Y:S01]  /*1000*/  LDS R7, [R8+UR11] ;  /* 0x0000000b08077984 */ /* 0x000f220008000800 */
[----:B------:R-:W-:-:S05]  /*1010*/  IADD3 R4, P1, PT, R8, UR32, RZ ;  /* 0x0000002008047c10 */ /* 0x000fca000ff3e0ff */
[----:B------:R-:W-:-:S05]  /*1020*/  IMAD.X R5, RZ, RZ, UR33, P1 ;  /* 0x00000021ff057e24 */ /* 0x000fca00088e06ff */
[----:B----4-:R4:W5:Y:S01]  /*1030*/  ATOMG.E.EXCH.STRONG.GPU PT, RZ, [R4], R7 ;  /* 0x0000000704ff73a8 */ /* 0x01096200041ee100 */
[----:B------:R-:W-:-:S04]  /*1040*/  DEPBAR {5,4,3,2,1,0} ;  /* 0x0000003f0000791a */ /* 0x000fc80000000000 */
[----:B------:R-:W2:Y:S02]  /*1050*/  CCTL.E.C.LDCU.IV.DEEP [UR32] ;  /* 0x0000000020007540 */ /* 0x000ea40009c08000 */
[----:B--2---:R4:W-:Y:S01]  /*1060*/  UTMACCTL.IV [UR32] ;  /* 0x00000000200079b9 */ /* 0x0049e20008000000 */
[----:B------:R-:W-:Y:S01]  /*1070*/  NOP ;  /* 0x0000000000007918 */ /* 0x000fe20000000000 */
.L_x_34:
[----:B------:R-:W-:Y:S05]  /*1080*/  @P0 BRA `(.L_x_35) ;  /* 0x00000000000c0947 */ /* 0x000fea0003800000 */
[----:B------:R0:W-:Y:S01]  /*1090*/  UTMACMDFLUSH ;  /* 0x00000000000079b7 */ /* 0x0001e20000000000 */
[----:B------:R-:W-:Y:S05]  /*10a0*/  @P0 BRA `(.L_x_35) ;  /* 0x0000000000040947 */ /* 0x000fea0003800000 */
[----:B------:R-:W-:-:S04]  /*10b0*/  DEPBAR.LE SB0, 0x0 ;  /* 0x000080000000791a */ /* 0x000fc80000000000 */
.L_x_35:
[----:B------:R-:W-:Y:S05]  /*10c0*/  WARPSYNC.ALL ;  /* 0x0000000000007948 */ /* 0x000fea0003800000 */
[----:B------:R-:W-:Y:S01]  /*10d0*/  NOP ;  /* 0x0000000000007918 */ /* 0x000fe20000000000 */
[----:B-----5:R-:W-:Y:S06]  /*10e0*/  BAR.SYNC.DEFER_BLOCKING 0x0 ;  /* 0x0000000000007b1d */ /* 0x020fec0000010000 */
[----:B------:R-:W-:Y:S02]  /*10f0*/  BSSY.RECONVERGENT B3, `(.L_x_36) ;  /* 0x000000b000037945 */ /* 0x000fe40003800200 */
[----:B------:R-:W-:Y:S06]  /*1100*/  BAR.SYNC.DEFER_BLOCKING 0x0 ;  /* 0x0000000000007b1d */ /* 0x000fec0000010000 */
[----:B------:R5:W-:Y:S01]  /*1110*/  @!P0 STS [R12], RZ ;  /* 0x000000ff0c008388 */ /* 0x000be20000000800 */
[----:B------:R-:W-:Y:S01]  /*1120*/  NOP ;  /* 0x0000000000007918 */ /* 0x000fe20000000000 */
[----:B------:R-:W-:Y:S05]  /*1130*/  @P3 BRA `(.L_x_37) ;  /* 0x0000000000183947 */ /* 0x000fea0003800000 */
[----:B----4-:R-:W4:Y:S01]  /*1140*/  LDS R4, [UR11+0x8] ;  /* 0x0000080bff047984 */ /* 0x010f220008000800 */
[----:B--2---:R-:W2:Y:S01]  /*1150*/  LDC.64 R8, c[0x0][0x390] ;  /* 0x0000e400ff087b82 */ /* 0x004ea20000000a00 */
[----:B------:R-:W-:Y:S02]  /*1160*/  IMAD.MOV.U32 R5, RZ, RZ, 0x70 ;  /* 0x00000070ff057424 */ /* 0x000fe400078e00ff */
[----:B--2---:R2:W-:Y:S03]  /*1170*/  STS.64 [UR11], R8 ;  /* 0x00000008ff007988 */ /* 0x0045e60008000a0b */
[----:B----4-:R-:W-:-:S05]  /*1180*/  LOP3.LUT R4, R4, 0x10, R5, 0xd8, !PT ;  /* 0x0000001004047812 */ /* 0x010fca00078ed805 */
[----:B------:R2:W-:Y:S02]  /*1190*/  STS [UR11+0x8], R4 ;  /* 0x00000804ff007988 */ /* 0x0005e4000800080b */
.L_x_37:
[----:B----4-:R-:W-:Y:S05]  /*11a0*/  BSYNC.RECONVERGENT B3 ;  /* 0x0000000000037941 */ /* 0x010fea0003800200 */
.L_x_36:
[----:B------:R-:W-:Y:S04]  /*11b0*/  BSSY.RECONVERGENT B4, `(.L_x_38) ;  /* 0x0000011000047945 */ /* 0x000fe80003800200 */
[----:B------:R-:W-:Y:S04]  /*11c0*/  BSSY.RELIABLE B3, `(.L_x_39) ;  /* 0x000000e000037945 */ /* 0x000fe80003800100 */
[----:B------:R-:W-:Y:S05]  /*11d0*/  @P3 BRA `(.L_x_40) ;  /* 0x0000000000243947 */ /* 0x000fea0003800000 */
[----:B--2---:R-:W2:Y:S01]  /*11e0*/  LDS R4, [UR11+0x34] ;  /* 0x0000340bff047984 */ /* 0x004ea20008000800 */
[----:B------:R-:W-:-:S05]  /*11f0*/  IMAD.MOV.U32 R5, RZ, RZ, 0x3f000000 ;  /* 0x3f000000ff057424 */ /* 0x000fca00078e00ff */
[----:B--2---:R-:W-:-:S05]  /*1200*/  LOP3.LUT R4, R4, 0xff000000, R5, 0xb8, !PT ;  /* 0xff00000004047812 */ /* 0x004fca00078eb805 */
[----:B------:R2:W-:Y:S01]  /*1210*/  STS [UR11+0x34], R4 ;  /* 0x00003404ff007988 */ /* 0x0005e2000800080b */
[----:B------:R-:W-:Y:S05]  /*1220*/  @P3 BRA `(.L_x_41) ;  /* 0x00000000001c3947 */ /* 0x000fea0003800000 */
[----:B--2---:R-:W2:Y:S01]  /*1230*/  LDS R4, [UR11+0x38] ;  /* 0x0000380bff047984 */ /* 0x004ea20008000800 */
[----:B------:R-:W-:-:S05]  /*1240*/  IMAD.MOV.U32 R5, RZ, RZ, 0x3f ;  /* 0x0000003fff057424 */ /* 0x000fca00078e00ff */
[----:B--2---:R-:W-:-:S05]  /*1250*/  LOP3.LUT R4, R4, 0xff, R5, 0xb8, !PT ;  /* 0x000000ff04047812 */ /* 0x004fca00078eb805 */
[----:B------:R4:W-:Y:S02]  /*1260*/  STS [UR11+0x38], R4 ;  /* 0x00003804ff007988 */ /* 0x0009e4000800080b */
.L_x_40:
[----:B------:R-:W-:Y:S05]  /*1270*/  @P3 BREAK.RELIABLE B3 ;  /* 0x0000000000033942 */ /* 0x000fea0003800100 */
[----:B------:R-:W-:Y:S05]  /*1280*/  @P3 BRA `(.L_x_42) ;  /* 0x00000000000c3947 */ /* 0x000fea0003800000 */
[----:B------:R2:W-:Y:S02]  /*1290*/  STS [UR11+0x20], R3 ;  /* 0x00002003ff007988 */ /* 0x0005e4000800080b */
.L_x_41:
[----:B------:R-:W-:Y:S05]  /*12a0*/  BSYNC.RELIABLE B3 ;  /* 0x0000000000037941 */ /* 0x000fea0003800100 */
.L_x_39:
[----:B------:R2:W-:Y:S02]  /*12b0*/  @!P3 STS [UR11+0x24], R2 ;  /* 0x00002402ff00b988 */ /* 0x0005e4000800080b */
.L_x_42:
[----:B------:R-:W-:Y:S05]  /*12c0*/  BSYNC.RECONVERGENT B4 ;  /* 0x0000000000047941 */ /* 0x000fea0003800200 */
.L_x_38:
[----:B------:R-:W-:Y:S05]  /*12d0*/  WARPSYNC.ALL ;  /* 0x0000000000007948 */ /* 0x000fea0003800000 */
[----:B------:R-:W-:Y:S01]  /*12e0*/  NOP ;  /* 0x0000000000007918 */ /* 0x000fe20000000000 */
[----:B------:R-:W-:Y:S04]  /*12f0*/  BSSY.RECONVERGENT B4, `(.L_x_43) ;  /* 0x000000e000047945 */ /* 0x000fe80003800200 */
[----:B------:R-:W-:Y:S05]  /*1300*/  @P3 BRA `(.L_x_44) ;  /* 0x0000000000303947 */ /* 0x000fea0003800000 */
[----:B--23--:R-:W2:Y:S01]  /*1310*/  LDS R3, [UR11+0x34] ;  /* 0x0000340bff037984 */ /* 0x00cea20008000800 */
[----:B----4-:R-:W3:Y:S03]  /*1320*/  LDC.64 R4, c[0x0][0x3b8] ;  /* 0x0000ee00ff047b82 */ /* 0x010ee60000000a00 */
        /* <DEDUP_REMOVED lines=10> */
.L_x_44:
[----:B------:R-:W-:Y:S05]  /*13d0*/  BSYNC.RECONVERGENT B4 ;  /* 0x0000000000047941 */ /* 0x000fea0003800200 */
.L_x_43:
[----:B------:R-:W-:Y:S04]  /*13e0*/  BSSY.RECONVERGENT B5, `(.L_x_45) ;  /* 0x000001a000057945 */ /* 0x000fe80003800200 */
[----:B------:R-:W-:Y:S04]  /*13f0*/  BSSY.RELIABLE B4, `(.L_x_46) ;  /* 0x0000015000047945 */ /* 0x000fe80003800100 */
[----:B------:R-:W-:Y:S05]  /*1400*/  @P3 BRA `(.L_x_47) ;  /* 0x0000000000203947 */ /* 0x000fea0003800000 */
[----:B--23--:R-:W2:Y:S02]  /*1410*/  LDS R2, [UR11+0x34] ;  /* 0x0000340bff027984 */ /* 0x00cea40008000800 */
[----:B--2---:R-:W-:-:S05]  /*1420*/  LOP3.LUT R2, R2, 0x38, RZ, 0xb8, !PT ;  /* 0x0000003802027812 */ /* 0x004fca00078eb8ff */
[----:B------:R2:W-:Y:S01]  /*1430*/  STS [UR11+0x34], R2 ;  /* 0x00003402ff007988 */ /* 0x0005e2000800080b */
[----:B------:R-:W-:Y:S05]  /*1440*/  @P3 BRA `(.L_x_48) ;  /* 0x0000000000203947 */ /* 0x000fea0003800000 */
[----:B--2---:R-:W2:Y:S01]  /*1450*/  LDS R2, [UR11+0x8] ;  /* 0x0000080bff027984 */ /* 0x004ea20008000800 */
[----:B------:R-:W-:-:S05]  /*1460*/  IMAD.MOV.U32 R3, RZ, RZ, 0x780 ;  /* 0x00000780ff037424 */ /* 0x000fca00078e00ff */
[----:B--2---:R-:W-:-:S05]  /*1470*/  LOP3.LUT R2, R2, 0x500, R3, 0xd8, !PT ;  /* 0x0000050002027812 */ /* 0x004fca00078ed803 */
[----:B------:R2:W-:Y:S02]  /*1480*/  STS [UR11+0x8], R2 ;  /* 0x00000802ff007988 */ /* 0x0005e4000800080b */
.L_x_47:
[----:B------:R-:W-:Y:S05]  /*1490*/  @P3 BRA `(.L_x_49) ;  /* 0x0000000000283947 */ /* 0x000fea0003800000 */
[----:B--23--:R-:W2:Y:S02]  /*14a0*/  LDS R2, [UR11+0x8] ;  /* 0x0000080bff027984 */ /* 0x00cea40008000800 */
[----:B--2---:R-:W-:-:S05]  /*14b0*/  LOP3.LUT R2, R2, 0x1800, RZ, 0xb8, !PT ;  /* 0x0000180002027812 */ /* 0x004fca00078eb8ff */
[----:B------:R3:W-:Y:S02]  /*14c0*/  STS [UR11+0x8], R2 ;  /* 0x00000802ff007988 */ /* 0x0007e4000800080b */
.L_x_48:
[----:B------:R-:W-:Y:S05]  /*14d0*/  @P3 BREAK.RELIABLE B4 ;  /* 0x0000000000043942 */ /* 0x000fea0003800100 */
[----:B------:R-:W-:Y:S05]  /*14e0*/  @P3 BRA `(.L_x_50) ;  /* 0x0000000000243947 */ /* 0x000fea0003800000 */
[----:B--23--:R-:W2:Y:S01]  /*14f0*/  LDS R2, [UR11+0x8] ;  /* 0x0000080bff027984 */ /* 0x00cea20008000800 */
[----:B------:R-:W-:-:S05]  /*1500*/  IMAD.MOV.U32 R3, RZ, RZ, 0x6000 ;  /* 0x00006000ff037424 */ /* 0x000fca00078e00ff */
[----:B--2---:R-:W-:-:S04]  /*1510*/  LOP3.LUT R2, R2, 0x6000, R3, 0xd8, !PT ;  /* 0x0000600002027812 */ /* 0x004fc800078ed803 */
[----:B------:R-:W-:-:S05]  /*1520*/  LOP3.LUT R2, R2, 0x400000, RZ, 0xb8, !PT ;  /* 0x0040000002027812 */ /* 0x000fca00078eb8ff */
[----:B------:R2:W-:Y:S02]  /*1530*/  STS [UR11+0x8], R2 ;  /* 0x00000802ff007988 */ /* 0x0005e4000800080b */
.L_x_49:
[----:B------:R-:W-:Y:S05]  /*1540*/  BSYNC.RELIABLE B4 ;  /* 0x0000000000047941 */ /* 0x000fea0003800100 */
.L_x_46:
[----:B--23--:R-:W2:Y:S02]  /*1550*/  @!P3 LDS R2, [UR11+0x8] ;  /* 0x0000080bff02b984 */ /* 0x00cea40008000800 */
[----:B--2---:R-:W-:-:S05]  /*1560*/  @!P3 LOP3.LUT R2, R2, 0x8000, RZ, 0xb8, !PT ;  /* 0x000080000202b812 */ /* 0x004fca00078eb8ff */
[----:B------:R2:W-:Y:S02]  /*1570*/  @!P3 STS [UR11+0x8], R2 ;  /* 0x00000802ff00b988 */ /* 0x0005e4000800080b */
.L_x_50:
[----:B------:R-:W-:Y:S05]  /*1580*/  BSYNC.RECONVERGENT B5 ;  /* 0x0000000000057941 */ /* 0x000fea0003800200 */
.L_x_45:
[----:B------:R-:W-:Y:S05]  /*1590*/  WARPSYNC.ALL ;  /* 0x0000000000007948 */ /* 0x000fea0003800000 */
[----:B------:R-:W-:Y:S01]  /*15a0*/  NOP ;  /* 0x0000000000007918 */ /* 0x000fe20000000000 */
[----:B------:R-:W-:-:S04]  /*15b0*/  UIADD3 UR4, UPT, UPT, UR4, 0x100, URZ ;  /* 0x0000010004047890 */ /* 0x000fc8000fffe0ff */
[----:B------:R-:W-:-:S04]  /*15c0*/  UIADD3 UR12, UP0, UPT, UR4, UR12, URZ ;  /* 0x0000000c040c7290 */ /* 0x000fc8000ff1e0ff */
[----:B------:R-:W-:Y:S01]  /*15d0*/  ULEA.HI.X.SX32 UR13, UR4, UR13, 0x1, UP0 ;  /* 0x0000000d040d7291 */ /* 0x000fe200080f0eff */
[----:B------:R-:W-:Y:S11]  /*15e0*/  @P0 BRA `(.L_x_51) ;  /* 0x0000000000300947 */ /* 0x000ff60003800000 */
[----:B--23--:R-:W2:Y:S01]  /*15f0*/  S2R R2, SR_LANEID ;  /* 0x0000000000027919 */ /* 0x00cea20000000000 */
[----:B------:R-:W-:Y:S05]  /*1600*/  WARPSYNC.ALL ;  /* 0x0000000000007948 */ /* 0x000fea0003800000 */
[----:B------:R-:W-:Y:S01]  /*1610*/  NOP ;  /* 0x0000000000007918 */ /* 0x000fe20000000000 */
[----:B--2-4-:R-:W-:-:S05]  /*1620*/  IMAD.SHL.U32 R4, R2, 0x4, RZ ;  /* 0x0000000402047824 */ /* 0x014fca00078e00ff */
[----:B------:R-:W2:Y:S01]  /*1630*/  LDS R5, [R4+UR11] ;  /* 0x0000000b04057984 */ /* 0x000ea20008000800 */
[----:B------:R-:W-:-:S05]  /*1640*/  IADD3 R2, P1, PT, R4, UR12, RZ ;  /* 0x0000000c04027c10 */ /* 0x000fca000ff3e0ff */
[----:B------:R-:W-:-:S05]  /*1650*/  IMAD.X R3, RZ, RZ, UR13, P1 ;  /* 0x0000000dff037e24 */ /* 0x000fca00088e06ff */
[----:B--2---:R2:W3:Y:S01]  /*1660*/  ATOMG.E.EXCH.STRONG.GPU PT, RZ, [R2], R5 ;  /* 0x0000000502ff73a8 */ /* 0x0044e200041ee100 */
[----:B------:R-:W-:-:S04]  /*1670*/  DEPBAR {5,4,3,2,1,0} ;  /* 0x0000003f0000791a */ /* 0x000fc80000000000 */
[----:B------:R-:W4:Y:S02]  /*1680*/  CCTL.E.C.LDCU.IV.DEEP [UR12] ;  /* 0x000000000c007540 */ /* 0x000f240009c08000 */
[----:B----4-:R2:W-:Y:S01]  /*1690*/  UTMACCTL.IV [UR12] ;  /* 0x000000000c0079b9 */ /* 0x0105e20008000000 */
[----:B------:R-:W-:Y:S01]  /*16a0*/  NOP ;  /* 0x0000000000007918 */ /* 0x000fe20000000000 */
.L_x_51:
[----:B------:R-:W-:Y:S05]  /*16b0*/  @P0 BRA `(.L_x_52) ;  /* 0x00000000000c0947 */ /* 0x000fea0003800000 */
[----:B------:R0:W-:Y:S01]  /*16c0*/  UTMACMDFLUSH ;  /* 0x00000000000079b7 */ /* 0x0001e20000000000 */
[----:B------:R-:W-:Y:S05]  /*16d0*/  @P0 BRA `(.L_x_52) ;  /* 0x0000000000040947 */ /* 0x000fea0003800000 */
[----:B------:R-:W-:-:S04]  /*16e0*/  DEPBAR.LE SB0, 0x0 ;  /* 0x000080000000791a */ /* 0x000fc80000000000 */
.L_x_52:
[----:B------:R-:W-:Y:S05]  /*16f0*/  WARPSYNC.ALL ;  /* 0x0000000000007948 */ /* 0x000fea0003800000 */
[----:B------:R-:W-:Y:S01]  /*1700*/  NOP ;  /* 0x0000000000007918 */ /* 0x000fe20000000000 */
[----:B---3--:R-:W-:Y:S01]  /*1710*/  BAR.SYNC.DEFER_BLOCKING 0x0 ;  /* 0x0000000000007b1d */ /* 0x008fe20000010000 */
[----:B--2---:R-:W-:Y:S01]  /*1720*/  SHF.R.U32.HI R2, RZ, 0x5, R0 ;  /* 0x00000005ff027819 */ /* 0x004fe20000011600 */
[----:B------:R-:W-:-:S03]  /*1730*/  USHF.L.U32 UR7, UR7, 0x7, URZ ;  /* 0x0000000707077899 */ /* 0x000fc600080006ff */
[----:B------:R-:W-:Y:S01]  /*1740*/  R2UR UR14, R2 ;  /* 0x00000000020e72ca */ /* 0x000fe200000e0000 */
[----:B------:R-:W-:Y:S01]  /*1750*/  VOTEU.ALL UP0, P3 ;  /* 0x0000000000ff7886 */ /* 0x000fe20001800000 */
[----:B------:R-:W-:Y:S01]  /*1760*/  UMOV UR4, 0x1 ;  /* 0x0000000100047882 */ /* 0x000fe20000000000 */
[----:B------:R-:W-:Y:S01]  /*1770*/  VOTEU.ALL UP1, P3 ;  /* 0x0000000000ff7886 */ /* 0x000fe20001820000 */
[----:B------:R-:W-:Y:S02]  /*1780*/  BSSY.RECONVERGENT B5, `(.L_x_53) ;  /* 0x0000018000057945 */ /* 0x000fe40003800200 */
[----:B------:R-:W-:-:S04]  /*1790*/  @!UP0 UIADD3 UR16, UPT, UPT, -UR4, 0x100000, URZ ;  /* 0x0010000004108890 */ /* 0x000fc8000fffe1ff */
[----:B------:R-:W-:Y:S02]  /*17a0*/  @!UP0 USHF.L.U32 UR17, UR16, 0xb, URZ ;  /* 0x0000000b10118899 */ /* 0x000fe400080006ff */
[----:B------:R-:W-:Y:S02]  /*17b0*/  @!UP0 USHF.L.U32 UR16, UR16, 0x1, URZ ;  /* 0x0000000110108899 */ /* 0x000fe400080006ff */
[----:B------:R-:W-:-:S04]  /*17c0*/  @!UP0 UIADD3 UR4, UPT, UPT, -UR4, 0x100000, URZ ;  /* 0x0010000004048890 */ /* 0x000fc8000fffe1ff */
[----:B------:R-:W-:Y:S02]  /*17d0*/  @!UP0 USHF.L.U32 UR5, UR4, 0xb, URZ ;  /* 0x0000000b04058899 */ /* 0x000fe400080006ff */
[----:B------:R-:W-:Y:S01]  /*17e0*/  @!UP0 USHF.L.U32 UR4, UR4, 0x1, URZ ;  /* 0x0000000104048899 */ /* 0x000fe200080006ff */
[----:B------:R-:W-:Y:S01]  /*17f0*/  VOTEU.ALL UP0, P3 ;  /* 0x0000000000ff7886 */ /* 0x000fe20001800000 */
[----:B------:R-:W2:Y:S04]  /*1800*/  FENCE.VIEW.ASYNC.S ;  /* 0x00000000000073c6 */ /* 0x000ea80000000000 */
[----:B--2---:R2:W3:Y:S06]  /*1810*/  @!UP0 SYNCS.EXCH.64 URZ, [UR11+0x24000], UR16 ;  /* 0x024000100bff85b2 */ /* 0x0044ec0008000100 */
[----:B------:R2:W3:Y:S02]  /*1820*/  @!UP1 SYNCS.EXCH.64 URZ, [UR11+0x24020], UR4 ;  /* 0x024020040bff95b2 */ /* 0x0004e40008000100 */
[----:B---3--:R-:W-:Y:S06]  /*1830*/  BAR.SYNC.DEFER_BLOCKING 0x0 ;  /* 0x0000000000007b1d */ /* 0x008fec0000010000 */
[----:B------:R-:W-:Y:S05]  /*1840*/  @P3 BRA `(.L_x_54) ;  /* 0x00000000002c3947 */ /* 0x000fea0003800000 */
[----:B--2---:R-:W-:Y:S02]  /*1850*/  UMOV UR4, 0x1 ;  /* 0x0000000100047882 */ /* 0x004fe40000000000 */
[----:B------:R-:W-:-:S04]  /*1860*/  UIADD3 UR16, UPT, UPT, -UR4, 0x100000, URZ ;  /* 0x0010000004107890 */ /* 0x000fc8000fffe1ff */
[----:B------:R-:W-:Y:S02]  /*1870*/  USHF.L.U32 UR17, UR16, 0xb, URZ ;  /* 0x0000000b10117899 */ /* 0x000fe400080006ff */
[----:B------:R-:W-:Y:S02]  /*1880*/  USHF.L.U32 UR16, UR16, 0x1, URZ ;  /* 0x0000000110107899 */ /* 0x000fe400080006ff */
[----:B------:R-:W-:-:S04]  /*1890*/  UIADD3 UR4, UPT, UPT, -UR4, 0x100000, URZ ;  /* 0x0010000004047890 */ /* 0x000fc8000fffe1ff */
[----:B------:R-:W-:Y:S02]  /*18a0*/  USHF.L.U32 UR5, UR4, 0xb, URZ ;  /* 0x0000000b04057899 */ /* 0x000fe400080006ff */
[----:B------:R-:W-:Y:S01]  /*18b0*/  USHF.L.U32 UR4, UR4, 0x1, URZ ;  /* 0x0000000104047899 */ /* 0x000fe200080006ff */
[----:B------:R-:W2:Y:S03]  /*18c0*/  FENCE.VIEW.ASYNC.S ;  /* 0x00000000000073c6 */ /* 0x000ea60000000000 */
[----:B--2---:R3:W2:Y:S08]  /*18d0*/  SYNCS.EXCH.64 URZ, [UR11+0x24008], UR16 ;  /* 0x024008100bff75b2 */ /* 0x0046b00008000100 */
[----:B------:R3:W4:Y:S02]  /*18e0*/  SYNCS.EXCH.64 URZ, [UR11+0x24028], UR4 ;  /* 0x024028040bff75b2 */ /* 0x0007240008000100 */
[----:B---3--:R-:W-:Y:S01]  /*18f0*/  NOP ;  /* 0x0000000000007918 */ /* 0x008fe20000000000 */
.L_x_54:
[----:B--2---:R-:W-:Y:S05]  /*1900*/  BSYNC.RECONVERGENT B5 ;  /* 0x0000000000057941 */ /* 0x004fea0003800200 */
.L_x_53:
[----:B----4-:R-:W-:Y:S01]  /*1910*/  BAR.SYNC.DEFER_BLOCKING 0x0 ;  /* 0x0000000000007b1d */ /* 0x010fe20000010000 */
[----:B------:R-:W-:Y:S01]  /*1920*/  UIADD3 UR6, UPT, UPT, UR11, 0x24020, URZ ;  /* 0x000240200b067890 */ /* 0x000fe2000fffe0ff */
[----:B------:R-:W-:Y:S01]  /*1930*/  ISETP.GE.AND P0, PT, R6, 0x1, PT ;  /* 0x000000010600780c */ /* 0x000fe20003f06270 */
[----:B------:R-:W-:-:S03]  /*1940*/  USHF.L.U32 UR23, UR15, 0x6, URZ ;  /* 0x000000060f177899 */ /* 0x000fc600080006ff */
[----:B------:R-:W-:Y:S04]  /*1950*/  BSSY.RECONVERGENT B5, `(.L_x_55) ;  /* 0x000000d000057945 */ /* 0x000fe80003800200 */
[----:B------:R-:W-:Y:S05]  /*1960*/  @P3 BRA `(.L_x_56) ;  /* 0x00000000002c3947 */ /* 0x000fea0003800000 */
[----:B------:R-:W-:Y:S02]  /*1970*/  UMOV UR4, 0x1 ;  /* 0x0000000100047882 */ /* 0x000fe40000000000 */
[----:B------:R-:W-:-:S04]  /*1980*/  UIADD3 UR16, UPT, UPT, -UR4, 0x100000, URZ ;  /* 0x0010000004107890 */ /* 0x000fc8000fffe1ff */
[----:B------:R-:W-:Y:S02]  /*1990*/  USHF.L.U32 UR17, UR16, 0xb, URZ ;  /* 0x0000000b10117899 */ /* 0x000fe400080006ff */
[----:B------:R-:W-:Y:S02]  /*19a0*/  USHF.L.U32 UR16, UR16, 0x1, URZ ;  /* 0x0000000110107899 */ /* 0x000fe400080006ff */
[----:B------:R-:W-:-:S04]  /*19b0*/  UIADD3 UR4, UPT, UPT, -UR4, 0x100000, URZ ;  /* 0x0010000004047890 */ /* 0x000fc8000fffe1ff */
[----:B------:R-:W-:Y:S02]  /*19c0*/  USHF.L.U32 UR5, UR4, 0xb, URZ ;  /* 0x0000000b04057899 */ /* 0x000fe400080006ff */
[----:B------:R-:W-:Y:S01]  /*19d0*/  USHF.L.U32 UR4, UR4, 0x1, URZ ;  /* 0x0000000104047899 */ /* 0x000fe200080006ff */
[----:B------:R-:W2:Y:S03]  /*19e0*/  FENCE.VIEW.ASYNC.S ;  /* 0x00000000000073c6 */ /* 0x000ea60000000000 */
[----:B--2---:R2:W3:Y:S08]  /*19f0*/  SYNCS.EXCH.64 URZ, [UR11+0x24010], UR16 ;  /* 0x024010100bff75b2 */ /* 0x0044f00008000100 */
[----:B------:R2:W4:Y:S01]  /*1a00*/  SYNCS.EXCH.64 URZ, [UR11+0x24030], UR4 ;  /* 0x024030040bff75b2 */ /* 0x0005220008000100 */
[----:B------:R-:W-:Y:S01]  /*1a10*/  NOP ;  /* 0x0000000000007918 */ /* 0x000fe20000000000 */
.L_x_56:
[----:B--2---:R-:W-:Y:S05]  /*1a20*/  BSYNC.RECONVERGENT B5 ;  /* 0x0000000000057941 */ /* 0x004fea0003800200 */
.L_x_55:
[----:B------:R-:W-:Y:S05]  /*1a30*/  @!P0 BRA `(.L_x_57) ;  /* 0x0000000c00508947 */ /* 0x000fea0003800000 */
[----:B---34-:R-:W-:Y:S01]  /*1a40*/  BAR.SYNC.DEFER_BLOCKING 0x0 ;  /* 0x0000000000007b1d */ /* 0x018fe20000010000 */
[----:B------:R-:W-:Y:S01]  /*1a50*/  ELECT P1, URZ, PT ;  /* 0x0000000000ff782f */ /* 0x000fe20003820000 */
[----:B------:R-:W-:Y:S01]  /*1a60*/  @!P3 IMAD.MOV.U32 R2, RZ, RZ, 0xc000 ;  /* 0x0000c000ff02b424 */ /* 0x000fe200078e00ff */
[----:B------:R-:W-:Y:S02]  /*1a70*/  ULOP3.LUT UR4, UR14, 0x1, URZ, 0xc0, !UPT ;  /* 0x000000010e047892 */ /* 0x000fe4000f8ec0ff */
[C---:B------:R-:W-:Y:S02]  /*1a80*/  ISETP.LT.U32.AND P1, PT, R36.reuse, 0x40, P1 ;  /* 0x000000402400780c */ /* 0x040fe40000f21070 */
[----:B------:R-:W-:Y:S01]  /*1a90*/  ELECT P0, URZ, PT ;  /* 0x0000000000ff782f */ /* 0x000fe20003800000 */
[----:B------:R-:W-:Y:S02]  /*1aa0*/  ULEA UR5, UR4, UR11, 0xd ;  /* 0x0000000b04057291 */ /* 0x000fe4000f8e68ff */
[----:B------:R-:W-:Y:S01]  /*1ab0*/  USHF.L.U32 UR22, UR4, 0x6, URZ ;  /* 0x0000000604167899 */ /* 0x000fe200080006ff */
[----:B------:R-:W-:Y:S01]  /*1ac0*/  ISETP.LT.U32.AND P0, PT, R36, 0x40, P0 ;  /* 0x000000402400780c */ /* 0x000fe20000701070 */
[----:B------:R-:W-:Y:S01]  /*1ad0*/  ULEA UR16, UR4, UR5, 0xd ;  /* 0x0000000504107291 */ /* 0x000fe2000f8e68ff */
[----:B------:R-:W-:-:S04]  /*1ae0*/  UMOV UR19, UR7 ;  /* 0x0000000700137c82 */ /* 0x000fc80008000000 */
[----:B------:R-:W-:Y:S01]  /*1af0*/  UMOV UR18, UR22 ;  /* 0x0000001600127c82 */ /* 0x000fe20008000000 */
[----:B------:R-:W-:Y:S01]  /*1b00*/  VOTEU.ANY UP0, P1 ;  /* 0x0000000000ff7886 */ /* 0x000fe20000800100 */
[----:B------:R-:W-:-:S04]  /*1b10*/  VOTEU.ANY UP2, P1 ;  /* 0x0000000000ff7886 */ /* 0x000fc80000840100 */
[----:B------:R-:W-:Y:S01]  /*1b20*/  @UP0 UIADD3 UR20, UPT, UPT, UR5, 0x18000, URZ ;  /* 0x0001800005140890 */ /* 0x000fe2000fffe0ff */
[----:B------:R2:W-:Y:S01]  /*1b30*/  @!P3 SYNCS.ARRIVE.TRANS64 RZ, [UR11+0x24000], R2 ;  /* 0x02400002ffffb9a7 */ /* 0x0005e2000800000b */
[----:B------:R-:W-:Y:S01]  /*1b40*/  @UP0 UIADD3 UR21, UPT, UPT, UR11, 0x24000, URZ ;  /* 0x000240000b150890 */ /* 0x000fe2000fffe0ff */
[----:B------:R-:W-:Y:S06]  /*1b50*/  BAR.SYNC.DEFER_BLOCKING 0x0 ;  /* 0x0000000000007b1d */ /* 0x000fec0000010000 */
[----:B------:R-:W-:Y:S01]  /*1b60*/  VOTEU.ANY UP1, P0 ;  /* 0x0000000000ff7886 */ /* 0x000fe20000020100 */
[----:B------:R-:W-:-:S04]  /*1b70*/  VOTEU.ANY UP0, P0 ;  /* 0x0000000000ff7886 */ /* 0x000fc80000000100 */
[----:B------:R-:W-:Y:S01]  /*1b80*/  @UP1 UIADD3 UR17, UPT, UPT, UR11, 0x24000, URZ ;  /* 0x000240000b111890 */ /* 0x000fe2000fffe0ff */
[----:B------:R2:W-:Y:S01]  /*1b90*/  @UP2 UTMALDG.2D [UR20], [UR8] ;  /* 0x00000014080025b4 */ /* 0x0005e20008008000 */
[----:B------:R3:W-:Y:S06]  /*1ba0*/  MEMBAR.ALL.CTA ;  /* 0x0000000000007992 */ /* 0x0007ec0000008000 */
[----:B---3--:R-:W3:Y:S02]  /*1bb0*/  FENCE.VIEW.ASYNC.S ;  /* 0x00000000000073c6 */ /* 0x008ee40000000000 */
[----:B---3--:R-:W-:Y:S06]  /*1bc0*/  BAR.SYNC.DEFER_BLOCKING 0x0 ;  /* 0x0000000000007b1d */ /* 0x008fec0000010000 */
[----:B------:R2:W-:Y:S01]  /*1bd0*/  @UP0 UTMALDG.2D [UR16], [UR32] ;  /* 0x00000010200005b4 */ /* 0x0005e20008008000 */
[----:B------:R-:W-:Y:S01]  /*1be0*/  UISETP.NE.U32.AND UP0, UPT, UR14, URZ, UPT ;  /* 0x000000ff0e00728c */ /* 0x000fe2000bf05070 */
[----:B------:R-:W-:Y:S06]  /*1bf0*/  BAR.SYNC.DEFER_BLOCKING 0x0 ;  /* 0x0000000000007b1d */ /* 0x000fec0000010000 */
[----:B------:R-:W3:Y:S02]  /*1c00*/  SYNCS.PHASECHK.TRANS64.TRYWAIT P0, [UR11+0x24000], RZ ;  /* 0x024000ffff0075a7 */ /* 0x000ee4000800110b */
[----:B--23--:R-:W-:Y:S05]  /*1c10*/  @!P0 BRA `(.L_x_58) ;  /* 0x0000001000a88947 */ /* 0x00cfea0003800000 */
.L_x_74:
[----:B------:R-:W-:Y:S05]  /*1c20*/  BRA.U UP0, `(.L_x_59) ;  /* 0x0000000100c87547 */ /* 0x000fea000b800000 */
[----:B------:R-:W-:Y:S02]  /*1c30*/  USHF.R.U32.HI UR16, URZ, 0x4, UR11 ;  /* 0x00000004ff107899 */ /* 0x000fe4000801160b */
[----:B------:R-:W-:Y:S02]  /*1c40*/  UIADD3 UR15, UPT, UPT, UR11, 0x18000, URZ ;  /* 0x000180000b0f7890 */ /* 0x000fe4000fffe0ff */
[----:B------:R-:W-:Y:S02]  /*1c50*/  USGXT.U32 UR16, UR16, 0xe ;  /* 0x0000000e1010789a */ /* 0x000fe40008000000 */
[----:B------:R-:W-:Y:S02]  /*1c60*/  USHF.R.U32.HI UR15, URZ, 0x4, UR15 ;  /* 0x00000004ff0f7899 */ /* 0x000fe4000801160f */
[----:B------:R-:W-:Y:S02]  /*1c70*/  UIADD3 UR50, UP0, UPT, UR16, 0x2, URZ ;  /* 0x0000000210327890 */ /* 0x000fe4000ff1e0ff */
[----:B------:R-:W-:Y:S01]  /*1c80*/  USGXT.U32 UR18, UR15, 0xe ;  /* 0x0000000e0f12789a */ /* 0x000fe20008000000 */
[----:B------:R-:W-:Y:S01]  /*1c90*/  UMOV UR5, URZ ;  /* 0x000000ff00057c82 */ /* 0x000fe20008000000 */
[----:B------:R-:W-:Y:S01]  /*1ca0*/  UMOV UR4, URZ ;  /* 0x000000ff00047c82 */ /* 0x000fe20008000000 */
[----:B------:R-:W-:-:S02]  /*1cb0*/  UIADD3.X UR51, UPT, UPT, UR5, 0x40004040, URZ, UP0, !UPT ;  /* 0x4000404005337890 */ /* 0x000fc400087fe4ff */
[----:B------:R-:W-:Y:S02]  /*1cc0*/  UIADD3 UR48, UP0, UPT, UR18, 0x2, URZ ;  /* 0x0000000212307890 */ /* 0x000fe4000ff1e0ff */
[----:B------:R-:W-:Y:S02]  /*1cd0*/  UIADD3.64 UR24, UPT, UPT, UR50, 0x2, URZ ;  /* 0x0000000232187897 */ /* 0x000fe4000fffe0ff */
[----:B------:R-:W-:Y:S02]  /*1ce0*/  UIADD3.X UR49, UPT, UPT, UR4, 0x40004040, URZ, UP0, !UPT ;  /* 0x4000404004317890 */ /* 0x000fe400087fe4ff */
[----:B------:R-:W-:Y:S02]  /*1cf0*/  UIADD3.64 UR28, UPT, UPT, UR50, 0x4, URZ ;  /* 0x00000004321c7897 */ /* 0x000fe4000fffe0ff */
[----:B------:R-:W-:Y:S02]  /*1d00*/  UIADD3.64 UR4, UPT, UPT, UR48, 0x2, URZ ;  /* 0x0000000230047897 */ /* 0x000fe4000fffe0ff */
[----:B------:R-:W-:-:S02]  /*1d10*/  UIADD3.64 UR26, UPT, UPT, UR48, 0x4, URZ ;  /* 0x00000004301a7897 */ /* 0x000fc4000fffe0ff */
[----:B------:R-:W-:Y:S02]  /*1d20*/  UIADD3.64 UR34, UPT, UPT, UR50, 0x3fe, URZ ;  /* 0x000003fe32227897 */ /* 0x000fe4000fffe0ff */
[----:B------:R-:W-:Y:S02]  /*1d30*/  UIADD3.64 UR30, UPT, UPT, UR48, 0x1fe, URZ ;  /* 0x000001fe301e7897 */ /* 0x000fe4000fffe0ff */
[----:B------:R-:W-:Y:S02]  /*1d40*/  UIADD3.64 UR38, UPT, UPT, UR50, 0x400, URZ ;  /* 0x0000040032267897 */ /* 0x000fe4000fffe0ff */
[----:B------:R-:W-:Y:S02]  /*1d50*/  UIADD3.64 UR36, UPT, UPT, UR48, 0x200, URZ ;  /* 0x0000020030247897 */ /* 0x000fe4000fffe0ff */
[----:B------:R-:W-:Y:S02]  /*1d60*/  UIADD3.64 UR42, UPT, UPT, UR50, 0x402, URZ ;  /* 0x00000402322a7897 */ /* 0x000fe4000fffe0ff */
[----:B------:R-:W-:Y:S01]  /*1d70*/  UIADD3.64 UR40, UPT, UPT, UR48, 0x202, URZ ;  /* 0x0000020230287897 */ /* 0x000fe2000fffe0ff */
[----:B------:R-:W-:Y:S01]  /*1d80*/  UMOV UR20, 0x0 ;  /* 0x0000000000147882 */ /* 0x000fe20000000000 */
[----:B------:R-:W-:Y:S01]  /*1d90*/  UMOV UR21, 0x4200490 ;  /* 0x0420049000157882 */ /* 0x000fe20000000000 */
[----:B------:R-:W-:Y:S01]  /*1da0*/  UIADD3.64 UR46, UPT, UPT, UR50, 0x404, URZ ;  /* 0x00000404322e7897 */ /* 0x000fe2000fffe0ff */
[----:B------:R-:W-:Y:S01]  /*1db0*/  UMOV UR17, 0x40004040 ;  /* 0x4000404000117882 */ /* 0x000fe20000000000 */
[----:B------:R-:W-:Y:S01]  /*1dc0*/  UIADD3.64 UR44, UPT, UPT, UR48, 0x204, URZ ;  /* 0x00000204302c7897 */ /* 0x000fe2000fffe0ff */
[----:B------:R-:W-:Y:S01]  /*1dd0*/  UMOV UR19, 0x40004040 ;  /* 0x4000404000137882 */ /* 0x000fe20000000000 */
[----:B------:R-:W-:Y:S01]  /*1de0*/  UMOV UR52, 0x0 ;  /* 0x0000000000347882 */ /* 0x000fe20000000000 */
[----:B------:R-:W-:Y:S01]  /*1df0*/  UMOV UR53, 0x4200490 ;  /* 0x0420049000357882 */ /* 0x000fe20000000000 */
[----:B------:R-:W-:Y:S01]  /*1e00*/  UMOV UR54, 0x0 ;  /* 0x0000000000367882 */ /* 0x000fe20000000000 */
[----:B------:R-:W-:Y:S01]  /*1e10*/  UMOV UR55, 0x4200490 ;  /* 0x0420049000377882 */ /* 0x000fe20000000000 */
[----:B------:R2:W-:Y:S01]  /*1e20*/  UTCHMMA gdesc[UR18], gdesc[UR16], tmem[UR10], tmem[UR20], idesc[UR21], !UPT ;  /* 0x00ff1410120075ea */ /* 0x0005e2000f80000a */
[----:B------:R-:W-:Y:S01]  /*1e30*/  UMOV UR56, 0x0 ;  /* 0x0000000000387882 */ /* 0x000fe20000000000 */
[----:B------:R-:W-:Y:S01]  /*1e40*/  UMOV UR57, 0x4200490 ;  /* 0x0420049000397882 */ /* 0x000fe20000000000 */
[----:B------:R2:W-:Y:S01]  /*1e50*/  UTCHMMA gdesc[UR48], gdesc[UR50], tmem[UR10], tmem[UR52], idesc[UR53], UPT ;  /* 0x00ff3432300075ea */ /* 0x0005e2000b80000a */
        /* <DEDUP_REMOVED lines=12> */
[----:B------:R2:W-:Y:S01]  /*1f20*/  UTCHMMA gdesc[UR40], gdesc[UR42], tmem[UR10], tmem[UR62], idesc[UR63], UPT ;  /* 0x00ff3e2a280075ea */ /* 0x0005e2000b80000a */
[----:B------:R2:W-:Y:S01]  /*1f30*/  UTCHMMA gdesc[UR44], gdesc[UR46], tmem[UR10], tmem[UR64], idesc[UR65], UPT ;  /* 0x00ff402e2c0075ea */ /* 0x0005e2000b80000a */
[----:B------:R-:W-:Y:S01]  /*1f40*/  NOP ;  /* 0x0000000000007918 */ /* 0x000fe20000000000 */
.L_x_59:
[----:B------:R-:W-:Y:S01]  /*1f50*/  ELECT P0, URZ, PT ;  /* 0x0000000000ff782f */ /* 0x000fe20003800000 */
[----:B--2---:R-:W-:Y:S01]  /*1f60*/  UMOV UR4, UR6 ;  /* 0x0000000600047c82 */ /* 0x004fe20008000000 */
[----:B------:R-:W-:Y:S02]  /*1f70*/  UMOV UR5, URZ ;  /* 0x000000ff00057c82 */ /* 0x000fe40008000000 */
[----:B------:R-:W-:-:S13]  /*1f80*/  ISETP.LT.U32.AND P0, PT, R36, 0x20, P0 ;  /* 0x000000202400780c */ /* 0x000fda0000701070 */
[----:B------:R-:W-:Y:S01]  /*1f90*/  VOTEU.ANY UP0, P0 ;  /* 0x0000000000ff7886 */ /* 0x000fe20000000100 */
[----:B------:R-:W-:Y:S01]  /*1fa0*/  VOTEU.ANY UP1, P0 ;  /* 0x0000000000ff7886 */ /* 0x000fe20000020100 */
[----:B------:R-:W-:-:S03]  /*1fb0*/  ISETP.GE.U32.AND P0, PT, R6, 0x81, PT ;  /* 0x000000810600780c */ /* 0x000fc60003f06070 */
[----:B------:R-:W-:Y:S02]  /*1fc0*/  @UP0 UMOV UR4, UR4 ;  /* 0x0000000400040c82 */ /* 0x000fe40008000000 */
[----:B------:R2:W-:Y:S01]  /*1fd0*/  @UP1 UTCBAR [UR4], URZ ;  /* 0x000000ff040013e9 */ /* 0x0005e200080000ff */
[----:B------:R-:W-:Y:S06]  /*1fe0*/  BAR.SYNC.DEFER_BLOCKING 0x0 ;  /* 0x0000000000007b1d */ /* 0x000fec0000010000 */
[----:B------:R-:W3:Y:S02]  /*1ff0*/  SYNCS.PHASECHK.TRANS64.TRYWAIT P1, [UR11+0x24020], RZ ;  /* 0x024020ffff0075a7 */ /* 0x000ee4000802110b */
[----:B--23--:R-:W-:Y:S05]  /*2000*/  @!P1 BRA `(.L_x_60) ;  /* 0x0000000c00b89947 */ /* 0x00cfea0003800000 */
.L_x_75:
[----:B------:R-:W-:Y:S01]  /*2010*/  IMAD.MOV.U32 R2, RZ, RZ, RZ ;  /* 0x000000ffff027224 */ /* 0x000fe200078e00ff */
[----:B------:R-:W-:Y:S06]  /*2020*/  @!P0 BRA `(.L_x_57) ;  /* 0x0000000400d48947 */ /* 0x000fec0003800000 */
[----:B------:R-:W2:Y:S01]  /*2030*/  LDCU UR34, c[0x0][0x3a0] ;  /* 0x00007400ff2277ac */ /* 0x000ea20008000800 */
[----:B------:R-:W-:Y:S01]  /*2040*/  UMOV UR35, 0x80 ;  /* 0x0000008000237882 */ /* 0x000fe20000000000 */
[----:B------:R-:W-:-:S05]  /*2050*/  UMOV UR15, 0x1 ;  /* 0x00000001000f7882 */ /* 0x000fca0000000000 */
.L_x_64:
[----:B------:R-:W-:Y:S01]  /*2060*/  BAR.SYNC.DEFER_BLOCKING 0x0 ;  /* 0x0000000000007b1d */ /* 0x000fe20000010000 */
[----:B------:R-:W-:Y:S01]  /*2070*/  ULEA UR42, UR15, UR11, 0x3 ;  /* 0x0000000b0f2a7291 */ /* 0x000fe2000f8e18ff */
[----:B------:R-:W-:Y:S01]  /*2080*/  @!P3 IMAD.MOV.U32 R3, RZ, RZ, 0xc000 ;  /* 0x0000c000ff03b424 */ /* 0x000fe200078e00ff */
[----:B------:R-:W-:Y:S01]  /*2090*/  ELECT P1, URZ, PT ;  /* 0x0000000000ff782f */ /* 0x000fe20003820000 */
[----:B------:R-:W-:-:S03]  /*20a0*/  ULEA UR4, UR15, UR11, 0xe ;  /* 0x0000000b0f047291 */ /* 0x000fc6000f8e70ff */
[----:B------:R-:W-:Y:S01]  /*20b0*/  ISETP.LT.U32.AND P1, PT, R36, 0x40, P1 ;  /* 0x000000402400780c */ /* 0x000fe20000f21070 */
[----:B------:R-:W-:Y:S02]  /*20c0*/  ULOP3.LUT UR5, UR14, 0x1, URZ, 0xc0, !UPT ;  /* 0x000000010e057892 */ /* 0x000fe4000f8ec0ff */
[----:B------:R-:W-:Y:S02]  /*20d0*/  UIADD3 UR16, UPT, UPT, UR4, 0x18000, URZ ;  /* 0x0001800004107890 */ /* 0x000fe4000fffe0ff */
[----:B------:R-:W-:Y:S02]  /*20e0*/  ULEA UR22, UR5, UR35, 0x6 ;  /* 0x0000002305167291 */ /* 0x000fe4000f8e30ff */
[----:B------:R-:W-:Y:S01]  /*20f0*/  ULEA UR20, UR5, UR16, 0xd ;  /* 0x0000001005147291 */ /* 0x000fe2000f8e68ff */
[----:B------:R-:W-:Y:S01]  /*2100*/  ELECT P0, URZ, PT ;  /* 0x0000000000ff782f */ /* 0x000fe20003800000 */
[----:B------:R-:W-:-:S04]  /*2110*/  ULEA UR17, UR15, UR11, 0xf ;  /* 0x0000000b0f117291 */ /* 0x000fc8000f8e78ff */
[----:B------:R-:W-:Y:S01]  /*2120*/  VOTEU.ANY UP0, P1 ;  /* 0x0000000000ff7886 */ /* 0x000fe20000800100 */
[----:B------:R-:W-:Y:S01]  /*2130*/  ISETP.LT.U32.AND P0, PT, R36, 0x40, P0 ;  /* 0x000000402400780c */ /* 0x000fe20000701070 */
[----:B------:R-:W-:Y:S01]  /*2140*/  ULEA UR4, UR5, UR17, 0xe ;  /* 0x0000001105047291 */ /* 0x000fe2000f8e70ff */
[----:B------:R3:W-:Y:S02]  /*2150*/  @!P3 SYNCS.ARRIVE.TRANS64 RZ, [UR42+0x24000], R3 ;  /* 0x02400003ffffb9a7 */ /* 0x0007e4000800002a */
[----:B------:R-:W-:Y:S01]  /*2160*/  @UP0 UIADD3 UR21, UPT, UPT, UR42, 0x24000, URZ ;  /* 0x000240002a150890 */ /* 0x000fe2000fffe0ff */
[----:B------:R-:W-:Y:S01]  /*2170*/  VOTEU.ANY UP0, P1 ;  /* 0x0000000000ff7886 */ /* 0x000fe20000800100 */
[----:B------:R-:W-:Y:S01]  /*2180*/  BAR.SYNC.DEFER_BLOCKING 0x0 ;  /* 0x0000000000007b1d */ /* 0x000fe20000010000 */
[----:B---3--:R-:W-:-:S06]  /*2190*/  IMAD.U32 R3, R2, -0x80000000, RZ ;  /* 0x8000000002037824 */ /* 0x008fcc00078e00ff */
[----:B------:R-:W-:Y:S01]  /*21a0*/  VOTEU.ANY UP1, P0 ;  /* 0x0000000000ff7886 */ /* 0x000fe20000020100 */
[----:B------:R-:W-:-:S04]  /*21b0*/  UMOV UR6, UR22 ;  /* 0x0000001600067c82 */ /* 0x000fc80008000000 */
[----:B------:R-:W-:Y:S01]  /*21c0*/  @UP1 UIADD3 UR5, UPT, UPT, UR42, 0x24000, URZ ;  /* 0x000240002a051890 */ /* 0x000fe2000fffe0ff */
[----:B------:R-:W-:Y:S01]  /*21d0*/  VOTEU.ANY UP1, P0 ;  /* 0x0000000000ff7886 */ /* 0x000fe20000020100 */
[----:B------:R3:W-:Y:S01]  /*21e0*/  @UP0 UTMALDG.2D [UR20], [UR8] ;  /* 0x00000014080005b4 */ /* 0x0007e20008008000 */
[----:B------:R-:W-:Y:S01]  /*21f0*/  UISETP.NE.U32.AND UP0, UPT, UR14, URZ, UPT ;  /* 0x000000ff0e00728c */ /* 0x000fe2000bf05070 */
[----:B------:R4:W-:Y:S06]  /*2200*/  MEMBAR.ALL.CTA ;  /* 0x0000000000007992 */ /* 0x0009ec0000008000 */
[----:B----4-:R-:W4:Y:S02]  /*2210*/  FENCE.VIEW.ASYNC.S ;  /* 0x00000000000073c6 */ /* 0x010f240000000000 */
[----:B----4-:R-:W-:Y:S06]  /*2220*/  BAR.SYNC.DEFER_BLOCKING 0x0 ;  /* 0x0000000000007b1d */ /* 0x010fec0000010000 */
[----:B------:R3:W-:Y:S02]  /*2230*/  @UP1 UTMALDG.2D [UR4], [UR32] ;  /* 0x00000004200015b4 */ /* 0x0007e40008008000 */
[----:B------:R-:W-:Y:S06]  /*2240*/  BAR.SYNC.DEFER_BLOCKING 0x0 ;  /* 0x0000000000007b1d */ /* 0x000fec0000010000 */
[----:B------:R-:W4:Y:S02]  /*2250*/  SYNCS.PHASECHK.TRANS64.TRYWAIT P0, [UR42+0x24000], R3 ;  /* 0x02400003ff0075a7 */ /* 0x000f24000800112a */
[----:B---34-:R-:W-:Y:S05]  /*2260*/  @!P0 BRA `(.L_x_61) ;  /* 0x0000000c002c8947 */ /* 0x018fea0003800000 */
.L_x_76:
[----:B------:R-:W-:Y:S05]  /*2270*/  BRA.U UP0, `(.L_x_62) ;  /* 0x0000000100f47547 */ /* 0x000fea000b800000 */
[----:B------:R-:W-:Y:S02]  /*2280*/  USHF.R.U32.HI UR20, URZ, 0x4, UR16 ;  /* 0x00000004ff147899 */ /* 0x000fe40008011610 */
[----:B------:R-:W-:Y:S02]  /*2290*/  USHF.R.U32.HI UR24, URZ, 0x4, UR17 ;  /* 0x00000004ff187899 */ /* 0x000fe40008011611 */
[----:B------:R-:W-:Y:S02]  /*22a0*/  USGXT.U32 UR20, UR20, 0xe ;  /* 0x0000000e1414789a */ /* 0x000fe40008000000 */
[----:B------:R-:W-:Y:S02]  /*22b0*/  USGXT.U32 UR24, UR24, 0xe ;  /* 0x0000000e1818789a */ /* 0x000fe40008000000 */
[----:B------:R-:W-:Y:S02]  /*22c0*/  UIADD3 UR28, UP0, UPT, UR20, 0x2, URZ ;  /* 0x00000002141c7890 */ /* 0x000fe4000ff1e0ff */
[----:B------:R-:W-:Y:S01]  /*22d0*/  UIADD3 UR26, UP1, UPT, UR24, 0x2, URZ ;  /* 0x00000002181a7890 */ /* 0x000fe2000ff3e0ff */
[----:B------:R-:W-:Y:S01]  /*22e0*/  UMOV UR4, URZ ;  /* 0x000000ff00047c82 */ /* 0x000fe20008000000 */
[----:B------:R-:W-:Y:S01]  /*22f0*/  UMOV UR5, URZ ;  /* 0x000000ff00057c82 */ /* 0x000fe20008000000 */
[----:B------:R-:W-:-:S02]  /*2300*/  UIADD3.X UR29, UPT, UPT, UR4, 0x40004040, URZ, UP0, !UPT ;  /* 0x40004040041d7890 */ /* 0x000fc400087fe4ff */
[----:B------:R-:W-:Y:S02]  /*2310*/  UIADD3 UR44, UP3, UPT, UR28, 0x2, URZ ;  /* 0x000000021c2c7890 */ /* 0x000fe4000ff7e0ff */
[----:B------:R-:W-:Y:S02]  /*2320*/  UIADD3.X UR27, UPT, UPT, UR5, 0x40004040, URZ, UP1, !UPT ;  /* 0x40004040051b7890 */ /* 0x000fe40008ffe4ff */
[----:B------:R-:W-:Y:S02]  /*2330*/  UIADD3 UR46, UP2, UPT, UR26, 0x2, URZ ;  /* 0x000000021a2e7890 */ /* 0x000fe4000ff5e0ff */
[----:B------:R-:W-:Y:S02]  /*2340*/  UIADD3 UR48, UP6, UPT, UR28, 0x4, URZ ;  /* 0x000000041c307890 */ /* 0x000fe4000ffde0ff */
[----:B------:R-:W-:Y:S02]  /*2350*/  UIADD3 UR50, UP5, UPT, UR26, 0x4, URZ ;  /* 0x000000041a327890 */ /* 0x000fe4000ffbe0ff */
[----:B------:R-:W-:-:S02]  /*2360*/  UIADD3 UR52, UP1, UPT, UR28, 0x1fe, URZ ;  /* 0x000001fe1c347890 */ /* 0x000fc4000ff3e0ff */
[----:B------:R-:W-:Y:S02]  /*2370*/  UIADD3 UR54, UP0, UPT, UR26, 0x3fe, URZ ;  /* 0x000003fe1a367890 */ /* 0x000fe4000ff1e0ff */
[----:B------:R-:W-:Y:S02]  /*2380*/  UIADD3.X UR45, UPT, UPT, UR29, URZ, URZ, UP3, !UPT ;  /* 0x000000ff1d2d7290 */ /* 0x000fe40009ffe4ff */
[----:B------:R-:W-:Y:S02]  /*2390*/  UIADD3 UR56, UP4, UPT, UR28, 0x200, URZ ;  /* 0x000002001c387890 */ /* 0x000fe4000ff9e0ff */
[----:B------:R-:W-:Y:S02]  /*23a0*/  UIADD3 UR58, UP3, UPT, UR26, 0x400, URZ ;  /* 0x000004001a3a7890 */ /* 0x000fe4000ff7e0ff */
[----:B------:R-:W-:Y:S02]  /*23b0*/  UIADD3.X UR47, UPT, UPT, UR27, URZ, URZ, UP2, !UPT ;  /* 0x000000ff1b2f7290 */ /* 0x000fe400097fe4ff */
[----:B------:R-:W-:-:S02]  /*23c0*/  UIADD3.X UR49, UPT, UPT, UR29, URZ, URZ, UP6, !UPT ;  /* 0x000000ff1d317290 */ /* 0x000fc4000b7fe4ff */
[----:B------:R-:W-:Y:S02]  /*23d0*/  UIADD3 UR60, UP2, UPT, UR28, 0x202, URZ ;  /* 0x000002021c3c7890 */ /* 0x000fe4000ff5e0ff */
[----:B------:R-:W-:Y:S02]  /*23e0*/  UIADD3 UR62, UP6, UPT, UR26, 0x402, URZ ;  /* 0x000004021a3e7890 */ /* 0x000fe4000ffde0ff */
[----:B------:R-:W-:Y:S02]  /*23f0*/  UIADD3.X UR51, UPT, UPT, UR27, URZ, URZ, UP5, !UPT ;  /* 0x000000ff1b337290 */ /* 0x000fe4000affe4ff */
[----:B------:R-:W-:Y:S02]  /*2400*/  UIADD3.X UR53, UPT, UPT, UR29, URZ, URZ, UP1, !UPT ;  /* 0x000000ff1d357290 */ /* 0x000fe40008ffe4ff */
[----:B------:R-:W-:Y:S02]  /*2410*/  UIADD3 UR4, UP5, UPT, UR28, 0x204, URZ ;  /* 0x000002041c047890 */ /* 0x000fe4000ffbe0ff */
[----:B------:R-:W-:-:S02]  /*2420*/  UIADD3 UR30, UP1, UPT, UR26, 0x404, URZ ;  /* 0x000004041a1e7890 */ /* 0x000fc4000ff3e0ff */
[----:B------:R-:W-:Y:S02]  /*2430*/  UIADD3.X UR55, UPT, UPT, UR27, URZ, URZ, UP0, !UPT ;  /* 0x000000ff1b377290 */ /* 0x000fe400087fe4ff */
[----:B------:R-:W-:Y:S02]  /*2440*/  UIADD3.X UR57, UPT, UPT, UR29, URZ, URZ, UP4, !UPT ;  /* 0x000000ff1d397290 */ /* 0x000fe4000a7fe4ff */
[----:B------:R-:W-:Y:S02]  /*2450*/  UIADD3.X UR59, UPT, UPT, UR27, URZ, URZ, UP3, !UPT ;  /* 0x000000ff1b3b7290 */ /* 0x000fe40009ffe4ff */
[----:B------:R-:W-:Y:S02]  /*2460*/  UIADD3.X UR61, UPT, UPT, UR29, URZ, URZ, UP2, !UPT ;  /* 0x000000ff1d3d7290 */ /* 0x000fe400097fe4ff */
[----:B------:R-:W-:Y:S01]  /*2470*/  UIADD3.X UR63, UPT, UPT, UR27, URZ, URZ, UP6, !UPT ;  /* 0x000000ff1b3f7290 */ /* 0x000fe2000b7fe4ff */
[----:B------:R-:W-:Y:S01]  /*2480*/  UMOV UR18, 0x0 ;  /* 0x0000000000127882 */ /* 0x000fe20000000000 */
[----:B------:R-:W-:Y:S01]  /*2490*/  UMOV UR19, 0x4200490 ;  /* 0x0420049000137882 */ /* 0x000fe20000000000 */
[----:B------:R-:W-:Y:S01]  /*24a0*/  UMOV UR21, 0x40004040 ;  /* 0x4000404000157882 */ /* 0x000fe20000000000 */
[----:B------:R-:W-:Y:S01]  /*24b0*/  UMOV UR25, 0x40004040 ;  /* 0x4000404000197882 */ /* 0x000fe20000000000 */
[----:B------:R-:W-:Y:S01]  /*24c0*/  UIADD3.X UR5, UPT, UPT, UR29, URZ, URZ, UP5, !UPT ;  /* 0x000000ff1d057290 */ /* 0x000fe2000affe4ff */
[----:B------:R3:W-:Y:S01]  /*24d0*/  UTCHMMA gdesc[UR20], gdesc[UR24], tmem[UR10], tmem[UR18], idesc[UR19], UPT ;  /* 0x00ff1218140075ea */ /* 0x0007e2000b80000a */
[----:B------:R-:W-:Y:S01]  /*24e0*/  UIADD3.X UR31, UPT, UPT, UR27, URZ, URZ, UP1, !UPT ;  /* 0x000000ff1b1f7290 */ /* 0x000fe20008ffe4ff */
[----:B------:R-:W-:Y:S01]  /*24f0*/  UMOV UR16, 0x0 ;  /* 0x0000000000107882 */ /* 0x000fe20000000000 */
[----:B------:R-:W-:Y:S01]  /*2500*/  UMOV UR17, 0x4200490 ;  /* 0x0420049000117882 */ /* 0x000fe20000000000 */
[----:B------:R-:W-:Y:S01]  /*2510*/  UMOV UR40, 0x0 ;  /* 0x0000000000287882 */ /* 0x000fe20000000000 */
[----:B------:R-:W-:Y:S01]  /*2520*/  UMOV UR41, 0x4200490 ;  /* 0x0420049000297882 */ /* 0x000fe20000000000 */
        /* <DEDUP_REMOVED lines=18> */
.L_x_62:
[----:B------:R-:W-:Y:S01]  /*2650*/  ELECT P0, URZ, PT ;  /* 0x0000000000ff782f */ /* 0x000fe20003800000 */
[----:B---3--:R-:W-:-:S03]  /*2660*/  UIADD3 UR4, UPT, UPT, UR42, 0x24020, URZ ;  /* 0x000240202a047890 */ /* 0x008fc6000fffe0ff */
[----:B------:R-:W-:Y:S01]  /*2670*/  ISETP.LT.U32.AND P0, PT, R36, 0x20, P0 ;  /* 0x000000202400780c */ /* 0x000fe20000701070 */
[----:B------:R-:W-:-:S12]  /*2680*/  UMOV UR5, URZ ;  /* 0x000000ff00057c82 */ /* 0x000fd80008000000 */
[----:B------:R-:W-:Y:S01]  /*2690*/  VOTEU.ANY UP0, P0 ;  /* 0x0000000000ff7886 */ /* 0x000fe20000000100 */
[----:B------:R-:W-:-:S04]  /*26a0*/  VOTEU.ANY UP1, P0 ;  /* 0x0000000000ff7886 */ /* 0x000fc80000020100 */
[----:B------:R-:W-:Y:S02]  /*26b0*/  @UP0 UMOV UR4, UR4 ;  /* 0x0000000400040c82 */ /* 0x000fe40008000000 */
[----:B------:R3:W-:Y:S01]  /*26c0*/  @UP1 UTCBAR [UR4], URZ ;  /* 0x000000ff040013e9 */ /* 0x0007e200080000ff */
[----:B------:R-:W-:Y:S06]  /*26d0*/  BAR.SYNC.DEFER_BLOCKING 0x0 ;  /* 0x0000000000007b1d */ /* 0x000fec0000010000 */
[----:B------:R-:W4:Y:S02]  /*26e0*/  SYNCS.PHASECHK.TRANS64.TRYWAIT P0, [UR42+0x24020], R3 ;  /* 0x02402003ff0075a7 */ /* 0x000f24000800112a */
[----:B---34-:R-:W-:Y:S05]  /*26f0*/  @!P0 BRA `(.L_x_63) ;  /* 0x0000000800148947 */ /* 0x018fea0003800000 */
.L_x_77:
[----:B------:R-:W-:Y:S02]  /*2700*/  UIADD3 UR15, UPT, UPT, UR15, 0x1, URZ ;  /* 0x000000010f0f7890 */ /* 0x000fe4000fffe0ff */
[----:B------:R-:W-:Y:S02]  /*2710*/  UIADD3 UR35, UPT, UPT, UR35, 0x80, URZ ;  /* 0x0000008023237890 */ /* 0x000fe4000fffe0ff */
[----:B------:R-:W-:-:S04]  /*2720*/  UISETP.NE.U32.AND UP0, UPT, UR15, 0x3, UPT ;  /* 0x000000030f00788c */ /* 0x000fc8000bf05070 */
[----:B------:R-:W-:Y:S02]  /*2730*/  USEL UR15, UR15, URZ, UP0 ;  /* 0x000000ff0f0f7287 */ /* 0x000fe40008000000 */
[----:B------:R-:W-:Y:S02]  /*2740*/  USEL UR4, URZ, 0x1, UP0 ;  /* 0x00000001ff047887 */ /* 0x000fe40008000000 */
[----:B--2---:R-:W-:-:S04]  /*2750*/  UISETP.GE.AND UP0, UPT, UR35, UR34, UPT ;  /* 0x000000222300728c */ /* 0x004fc8000bf06270 */
[----:B------:R-:W-:-:S05]  /*2760*/  LOP3.LUT R2, R2, UR4, RZ, 0x3c, !PT ;  /* 0x0000000402027c12 */ /* 0x000fca000f8e3cff */
[----:B------:R-:W-:Y:S05]  /*2770*/  BRA.U !UP0, `(.L_x_64) ;  /* 0xfffffff908387547 */ /* 0x000fea000b83ffff */
.L_x_57:
[----:B---34-:R-:W-:Y:S01]  /*2780*/  BAR.SYNC.DEFER_BLOCKING 0x0 ;  /* 0x0000000000007b1d */ /* 0x018fe20000010000 */
[----:B------:R-:W-:-:S05]  /*2790*/  IMAD.SHL.U32 R2, R0, 0x40, RZ ;  /* 0x0000004000027824 */ /* 0x000fca00078e00ff */
[----:B------:R-:W-:Y:S04]  /*27a0*/  BSSY.RECONVERGENT B5, `(.L_x_65) ;  /* 0x0000004000057945 */ /* 0x000fe80003800200 */
[----:B------:R-:W-:Y:S05]  /*27b0*/  @P3 BRA `(.L_x_66) ;  /* 0x0000000000083947 */ /* 0x000fea0003800000 */
[----:B------:R-:W2:Y:S02]  /*27c0*/  SYNCS.CCTL.IV [UR11+0x24000] ;  /* 0x02400000ff0079b1 */ /* 0x000ea4000800000b */
[----:B--2---:R-:W2:Y:S02]  /*27d0*/  SYNCS.CCTL.IV [UR11+0x24020] ;  /* 0x02402000ff0079b1 */ /* 0x004ea4000800000b */
.L_x_66:
[----:B------:R-:W-:Y:S05]  /*27e0*/  BSYNC.RECONVERGENT B5 ;  /* 0x0000000000057941 */ /* 0x000fea0003800200 */
.L_x_65:
[----:B--2---:R-:W-:Y:S06]  /*27f0*/  BAR.SYNC.DEFER_BLOCKING 0x0 ;  /* 0x0000000000007b1d */ /* 0x004fec0000010000 */
[----:B------:R-:W-:Y:S04]  /*2800*/  BSSY.RECONVERGENT B5, `(.L_x_67) ;  /* 0x0000004000057945 */ /* 0x000fe80003800200 */
[----:B------:R-:W-:Y:S05]  /*2810*/  @P3 BRA `(.L_x_68) ;  /* 0x0000000000083947 */ /* 0x000fea0003800000 */
[----:B------:R-:W2:Y:S02]  /*2820*/  SYNCS.CCTL.IV [UR11+0x24008] ;  /* 0x02400800ff0079b1 */ /* 0x000ea4000800000b */
[----:B--2---:R-:W2:Y:S02]  /*2830*/  SYNCS.CCTL.IV [UR11+0x24028] ;  /* 0x02402800ff0079b1 */ /* 0x004ea4000800000b */
.L_x_68:
[----:B------:R-:W-:Y:S05]  /*2840*/  BSYNC.RECONVERGENT B5 ;  /* 0x0000000000057941 */ /* 0x000fea0003800200 */
.L_x_67:
[----:B--2---:R-:W-:Y:S06]  /*2850*/  BAR.SYNC.DEFER_BLOCKING 0x0 ;  /* 0x0000000000007b1d */ /* 0x004fec0000010000 */
[----:B------:R-:W-:Y:S04]  /*2860*/  BSSY.RECONVERGENT B5, `(.L_x_69) ;  /* 0x0000004000057945 */ /* 0x000fe80003800200 */
[----:B------:R-:W-:Y:S05]  /*2870*/  @P3 BRA `(.L_x_70) ;  /* 0x0000000000083947 */ /* 0x000fea0003800000 */
[----:B------:R-:W2:Y:S02]  /*2880*/  SYNCS.CCTL.IV [UR11+0x24010] ;  /* 0x02401000ff0079b1 */ /* 0x000ea4000800000b */
[----:B--2---:R-:W2:Y:S02]  /*2890*/  SYNCS.CCTL.IV [UR11+0x24030] ;  /* 0x02403000ff0079b1 */ /* 0x004ea4000800000b */
.L_x_70:
[----:B------:R-:W-:Y:S05]  /*28a0*/  BSYNC.RECONVERGENT B5 ;  /* 0x0000000000057941 */ /* 0x000fea0003800200 */
.L_x_69:
[----:B------:R-:W-:Y:S01]  /*28b0*/  USHF.L.U32 UR4, UR14, 0x15, URZ ;  /* 0x000000150e047899 */ /* 0x000fe200080006ff */
[----:B------:R-:W-:Y:S01]  /*28c0*/  IMAD.SHL.U32 R3, R0, 0x10, RZ ;  /* 0x0000001000037824 */ /* 0x000fe200078e00ff */
[----:B------:R-:W-:Y:S01]  /*28d0*/  USHF.L.U32 UR5, UR14, 0x4, URZ ;  /* 0x000000040e057899 */ /* 0x000fe200080006ff */
[----:B------:R-:W-:Y:S01]  /*28e0*/  LOP3.LUT R2, R2, 0x3800, RZ, 0xc0, !PT ;  /* 0x0000380002027812 */ /* 0x000fe200078ec0ff */
[----:B------:R-:W-:Y:S02]  /*28f0*/  ULOP3.LUT UR4, UR4, 0x600000, URZ, 0xc0, !UPT ;  /* 0x0060000004047892 */ /* 0x000fe4000f8ec0ff */
[----:B------:R-:W-:Y:S01]  /*2900*/  ULOP3.LUT UR5, UR5, 0x40, URZ, 0xc0, !UPT ;  /* 0x0000004005057892 */ /* 0x000fe2000f8ec0ff */
[----:B------:R-:W-:Y:S01]  /*2910*/  LOP3.LUT R3, R2, 0x70, R3, 0xf8, !PT ;  /* 0x0000007002037812 */ /* 0x000fe200078ef803 */
[C---:B------:R-:W-:Y:S01]  /*2920*/  IMAD.SHL.U32 R2, R0.reuse, 0x4, RZ ;  /* 0x0000000400027824 */ /* 0x040fe200078e00ff */
[----:B------:R-:W-:Y:S01]  /*2930*/  ELECT P0, URZ, PT ;  /* 0x0000000000ff782f */ /* 0x000fe20003800000 */
[----:B------:R-:W-:Y:S01]  /*2940*/  IMAD.SHL.U32 R0, R0, 0x80, RZ ;  /* 0x0000008000007824 */ /* 0x000fe200078e00ff */
[----:B------:R-:W-:-:S02]  /*2950*/  UIADD3 UR4, UPT, UPT, UR5, UR4, UR10 ;  /* 0x0000000405047290 */ /* 0x000fc4000fffe00a */
[----:B------:R-:W-:Y:S01]  /*2960*/  LOP3.LUT R3, R3, 0x40, R2, 0x78, !PT ;  /* 0x0000004003037812 */ /* 0x000fe200078e7802 */
[----:B------:R-:W-:Y:S01]  /*2970*/  ULOP3.LUT UR14, UR14, 0x1, URZ, 0xc0, !UPT ;  /* 0x000000010e0e7892 */ /* 0x000fe2000f8ec0ff */
[----:B------:R-:W-:Y:S01]  /*2980*/  ISETP.LT.U32.AND P0, PT, R36, 0x40, P0 ;  /* 0x000000402400780c */ /* 0x000fe20000701070 */
[----:B------:R-:W-:Y:S01]  /*2990*/  UMOV UR6, UR23 ;  /* 0x0000001700067c82 */ /* 0x000fe20008000000 */
[----:B------:R-:W-:Y:S01]  /*29a0*/  LOP3.LUT R0, R3, 0x780, R0, 0xf8, !PT ;  /* 0x0000078003007812 */ /* 0x000fe200078ef800 */
[----:B------:R-:W-:Y:S02]  /*29b0*/  ULEA UR5, UR14, UR7, 0x6 ;  /* 0x000000070e057291 */ /* 0x000fe4000f8e30ff */
[----:B-----5:R-:W-:Y:S01]  /*29c0*/  LDTM.16dp32bit_t0_t15.x32 R4, tmem[UR4] ;  /* 0x00000004000479ee */ /* 0x020fe20008a80000 */
[----:B------:R-:W3:Y:S01]  /*29d0*/  LDTM.16dp32bit_t16_t31.x32 R4, tmem[UR4+0x20] ;  /* 0x00002004000479ee */ /* 0x000ee20008aa0000 */
[C---:B------:R-:W-:Y:S01]  /*29e0*/  LOP3.LUT R2, R0.reuse, 0x10, RZ, 0x3c, !PT ;  /* 0x0000001000027812 */ /* 0x040fe200078e3cff */
[----:B------:R-:W-:Y:S01]  /*29f0*/  NOP ;  /* 0x0000000000007918 */ /* 0x000fe20000000000 */
[----:B------:R-:W-:Y:S01]  /*2a00*/  LOP3.LUT R3, R0, 0x20, RZ, 0x3c, !PT ;  /* 0x0000002000037812 */ /* 0x000fe200078e3cff */
[----:B------:R-:W-:-:S03]  /*2a10*/  ULEA UR4, UR14, UR11, 0xd ;  /* 0x0000000b0e047291 */ /* 0x000fc6000f8e68ff */
[----:B---3--:R-:W-:Y:S01]  /*2a20*/  VOTEU.ANY UP1, P0 ;  /* 0x0000000000ff7886 */ /* 0x008fe20000020100 */
[----:B------:R-:W-:Y:S01]  /*2a30*/  VOTEU.ANY UP0, P0 ;  /* 0x0000000000ff7886 */ /* 0x000fe20000000100 */
[----:B------:R-:W-:Y:S02]  /*2a40*/  F2FP.BF16.F32.PACK_AB R4, R5, R4 ;  /* 0x000000040504723e */ /* 0x000fe400000010ff */
[----:B------:R-:W-:Y:S02]  /*2a50*/  F2FP.BF16.F32.PACK_AB R5, R7, R6 ;  /* 0x000000060705723e */ /* 0x000fe400000010ff */
[----:B------:R-:W-:Y:S02]  /*2a60*/  F2FP.BF16.F32.PACK_AB R12, R13, R12 ;  /* 0x0000000c0d0c723e */ /* 0x000fe400000010ff */
[----:B------:R-:W-:Y:S02]  /*2a70*/  F2FP.BF16.F32.PACK_AB R6, R9, R8 ;  /* 0x000000080906723e */ /* 0x000fe400000010ff */
[----:B------:R-:W-:-:S02]  /*2a80*/  F2FP.BF16.F32.PACK_AB R7, R11, R10 ;  /* 0x0000000a0b07723e */ /* 0x000fc400000010ff */
[----:B------:R-:W-:Y:S02]  /*2a90*/  F2FP.BF16.F32.PACK_AB R13, R15, R14 ;  /* 0x0000000e0f0d723e */ /* 0x000fe400000010ff */
[----:B------:R-:W-:Y:S01]  /*2aa0*/  F2FP.BF16.F32.PACK_AB R20, R21, R20 ;  /* 0x000000141514723e */ /* 0x000fe200000010ff */
[----:B--2---:R2:W-:Y:S01]  /*2ab0*/  STS.128 [R0+UR11], R4 ;  /* 0x0000000400007988 */ /* 0x0045e20008000c0b */
[----:B------:R-:W-:Y:S02]  /*2ac0*/  F2FP.BF16.F32.PACK_AB R14, R17, R16 ;  /* 0x00000010110e723e */ /* 0x000fe400000010ff */
[----:B------:R-:W-:Y:S02]  /*2ad0*/  F2FP.BF16.F32.PACK_AB R15, R19, R18 ;  /* 0x00000012130f723e */ /* 0x000fe400000010ff */
[----:B------:R-:W-:Y:S02]  /*2ae0*/  F2FP.BF16.F32.PACK_AB R21, R23, R22 ;  /* 0x000000161715723e */ /* 0x000fe400000010ff */
[----:B------:R-:W-:Y:S01]  /*2af0*/  F2FP.BF16.F32.PACK_AB R28, R29, R28 ;  /* 0x0000001c1d1c723e */ /* 0x000fe200000010ff */
[----:B------:R2:W-:Y:S01]  /*2b00*/  STS.128 [R2+UR11], R12 ;  /* 0x0000000c02007988 */ /* 0x0005e20008000c0b */
[----:B------:R-:W-:-:S02]  /*2b10*/  F2FP.BF16.F32.PACK_AB R22, R25, R24 ;  /* 0x000000181916723e */ /* 0x000fc400000010ff */
[----:B------:R-:W-:Y:S02]  /*2b20*/  F2FP.BF16.F32.PACK_AB R23, R27, R26 ;  /* 0x0000001a1b17723e */ /* 0x000fe400000010ff */
[----:B------:R-:W-:Y:S02]  /*2b30*/  F2FP.BF16.F32.PACK_AB R29, R31, R30 ;  /* 0x0000001e1f1d723e */ /* 0x000fe400000010ff */
[----:B------:R-:W-:Y:S01]  /*2b40*/  F2FP.BF16.F32.PACK_AB R30, R33, R32 ;  /* 0x00000020211e723e */ /* 0x000fe200000010ff */
[----:B------:R2:W-:Y:S01]  /*2b50*/  STS.128 [R3+UR11], R20 ;  /* 0x0000001403007988 */ /* 0x0005e20008000c0b */
[----:B------:R-:W-:Y:S02]  /*2b60*/  F2FP.BF16.F32.PACK_AB R31, R35, R34 ;  /* 0x00000022231f723e */ /* 0x000fe400000010ff */
[----:B------:R-:W-:-:S05]  /*2b70*/  LOP3.LUT R8, R0, 0x30, RZ, 0x3c, !PT ;  /* 0x0000003000087812 */ /* 0x000fca00078e3cff */
[----:B------:R2:W-:Y:S01]  /*2b80*/  STS.128 [R8+UR11], R28 ;  /* 0x0000001c08007988 */ /* 0x0005e20008000c0b */
[----:B------:R3:W-:Y:S06]  /*2b90*/  MEMBAR.ALL.CTA ;  /* 0x0000000000007992 */ /* 0x0007ec0000008000 */
[----:B---3--:R-:W3:Y:S02]  /*2ba0*/  FENCE.VIEW.ASYNC.S ;  /* 0x00000000000073c6 */ /* 0x008ee40000000000 */
[----:B---3--:R-:W-:Y:S06]  /*2bb0*/  BAR.SYNC.DEFER_BLOCKING 0x0 ;  /* 0x0000000000007b1d */ /* 0x008fec0000010000 */
[----:B------:R2:W-:Y:S01]  /*2bc0*/  @UP1 UTMASTG.2D [UR4], [UR12] ;  /* 0x000000040c0013b5 */ /* 0x0005e20008008000 */
[----:B------:R0:W-:Y:S01]  /*2bd0*/  UTMACMDFLUSH ;  /* 0x00000000000079b7 */ /* 0x0001e20000000000 */
[----:B------:R-:W-:-:S04]  /*2be0*/  DEPBAR.LE SB0, 0x0 ;  /* 0x000080000000791a */ /* 0x000fc80000000000 */
[----:B------:R-:W-:Y:S08]  /*2bf0*/  BAR.SYNC.DEFER_BLOCKING 0x0 ;  /* 0x0000000000007b1d */ /* 0x000ff00000010000 */
[----:B------:R-:W-:Y:S06]  /*2c00*/  BAR.SYNC.DEFER_BLOCKING 0x0 ;  /* 0x0000000000007b1d */ /* 0x000fec0000010000 */
[----:B--2---:R-:W-:Y:S05]  /*2c10*/  @P2 BRA `(.L_x_71) ;  /* 0x0000000000a02947 */ /* 0x004fea0003800000 */
[----:B------:R-:W2:Y:S01]  /*2c20*/  S2UR UR5, SR_CgaCtaId ;  /* 0x00000000000579c3 */ /* 0x000ea20000008800 */
[----:B------:R-:W-:Y:S01]  /*2c30*/  NOP ;  /* 0x0000000000007918 */ /* 0x000fe20000000000 */
[----:B------:R-:W-:Y:S01]  /*2c40*/  UMOV UR4, 0x50 ;  /* 0x0000005000047882 */ /* 0x000fe20000000000 */
[----:B------:R-:W-:Y:S02]  /*2c50*/  IMAD.U32 R0, RZ, RZ, UR10 ;  /* 0x0000000aff007e24 */ /* 0x000fe4000f8e00ff */
[----:B------:R-:W-:Y:S02]  /*2c60*/  IMAD.MOV.U32 R3, RZ, RZ, 0xf ;  /* 0x0000000fff037424 */ /* 0x000fe400078e00ff */
[----:B------:R-:W-:Y:S01]  /*2c70*/  IMAD.MOV.U32 R7, RZ, RZ, 0x1 ;  /* 0x00000001ff077424 */ /* 0x000fe200078e00ff */
[----:B------:R-:W-:-:S04]  /*2c80*/  LOP3.LUT R0, R0, 0xffff, RZ, 0xc0, !PT ;  /* 0x0000ffff00007812 */ /* 0x000fc800078ec0ff */
[----:B------:R-:W-:-:S05]  /*2c90*/  SHF.R.U32.HI R0, RZ, 0x5, R0 ;  /* 0x00000005ff007819 */ /* 0x000fca0000011600 */
[----:B------:R-:W-:Y:S01]  /*2ca0*/  VIADD R2, R0, 0x10 ;  /* 0x0000001000027836 */ /* 0x000fe20000000000 */
[----:B------:R-:W-:Y:S01]  /*2cb0*/  SHF.L.U32 R0, R3, R0, RZ ;  /* 0x0000000003007219 */ /* 0x000fe200000006ff */
[----:B--2---:R-:W-:-:S03]  /*2cc0*/  ULEA UR6, UR5, UR4, 0x18 ;  /* 0x0000000405067291 */ /* 0x004fc6000f8ec0ff */
[----:B------:R-:W-:-:S04]  /*2cd0*/  SHF.L.U32 R3, R7, R2, RZ ;  /* 0x0000000207037219 */ /* 0x000fc800000006ff */
[----:B------:R-:W-:Y:S02]  /*2ce0*/  LOP3.LUT R0, R3, R0, RZ, 0xfc, !PT ;  /* 0x0000000003007212 */ /* 0x000fe400078efcff */
[----:B------:R-:W2:Y:S02]  /*2cf0*/  LDS R5, [UR6] ;  /* 0x00000006ff057984 */ /* 0x000ea40008000800 */
[C---:B------:R-:W-:Y:S02]  /*2d00*/  LOP3.LUT R2, R0.reuse, 0xffff, RZ, 0xc0, !PT ;  /* 0x0000ffff00027812 */ /* 0x040fe400078ec0ff */
[----:B--2---:R-:W-:-:S04]  /*2d10*/  LOP3.LUT R3, R0, 0xffff, R5, 0x80, !PT ;  /* 0x0000ffff00037812 */ /* 0x004fc800078e8005 */
[----:B------:R-:W-:-:S13]  /*2d20*/  ISETP.NE.AND P0, PT, R3, R2, PT ;  /* 0x000000020300720c */ /* 0x000fda0003f05270 */
[----:B------:R-:W-:Y:S05]  /*2d30*/  @P0 BRA `(.L_x_72) ;  /* 0x0000000000500947 */ /* 0x000fea0003800000 */
[----:B------:R-:W-:Y:S02]  /*2d40*/  SHF.R.U32.HI R5, RZ, 0x10, R5 ;  /* 0x00000010ff057819 */ /* 0x000fe40000011605 */
[----:B------:R-:W-:-:S04]  /*2d50*/  SHF.R.U32.HI R2, RZ, 0x10, R0 ;  /* 0x00000010ff027819 */ /* 0x000fc80000011600 */
[----:B------:R-:W-:-:S04]  /*2d60*/  LOP3.LUT R5, R5, R2, RZ, 0xc0, !PT ;  /* 0x0000000205057212 */ /* 0x000fc800078ec0ff */
[----:B------:R-:W-:-:S13]  /*2d70*/  ISETP.NE.AND P0, PT, R5, R2, PT ;  /* 0x000000020500720c */ /* 0x000fda0003f05270 */
[----:B------:R-:W-:Y:S05]  /*2d80*/  @P0 BRA `(.L_x_73) ;  /* 0x0000000000300947 */ /* 0x000fea0003800000 */
[----:B------:R-:W-:Y:S01]  /*2d90*/  R2UR UR4, R0 ;  /* 0x00000000000472ca */ /* 0x000fe200000e0000 */
[----:B------:R-:W-:Y:S01]  /*2da0*/  VOTEU.ANY UR5, UPT, PT ;  /* 0x0000000000057886 */ /* 0x000fe200038e0100 */
[----:B------:R-:W2:Y:S01]  /*2db0*/  S2R R0, SR_LANEID ;  /* 0x0000000000007919 */ /* 0x000ea20000000000 */
[----:B------:R-:W-:-:S10]  /*2dc0*/  UFLO.U32 UR5, UR5 ;  /* 0x00000005000572bd */ /* 0x000fd400080e0000 */
[----:B------:R-:W-:-:S06]  /*2dd0*/  ULOP3.LUT UR4, URZ, UR4, URZ, 0x33, !UPT ;  /* 0x00000004ff047292 */ /* 0x000fcc000f8e33ff */
[----:B------:R-:W-:-:S04]  /*2de0*/  IMAD.U32 R2, RZ, RZ, UR4 ;  /* 0x00000004ff027e24 */ /* 0x000fc8000f8e00ff */
[----:B------:R-:W3:Y:S02]  /*2df0*/  REDUX UR7, R2 ;  /* 0x00000000020773c4 */ /* 0x000ee40000000000 */
[----:B------:R4:W-:Y:S01]  /*2e00*/  UTCATOMSWS.AND URZ, UR4 ;  /* 0x0000000400ff79e3 */ /* 0x0009e20008000000 */
[----:B--2---:R-:W-:Y:S01]  /*2e10*/  ISETP.EQ.U32.AND P0, PT, R0, UR5, PT ;  /* 0x0000000500007c0c */ /* 0x004fe2000bf02070 */
[----:B---3--:R-:W-:-:S12]  /*2e20*/  IMAD.U32 R0, RZ, RZ, UR7 ;  /* 0x00000007ff007e24 */ /* 0x008fd8000f8e00ff */
[----:B------:R4:W-:Y:S01]  /*2e30*/  @P0 ATOMS.AND RZ, [UR6], R0 ;  /* 0x00000000ffff098c */ /* 0x0009e2000a800006 */
[----:B------:R-:W-:Y:S05]  /*2e40*/  BRA `(.L_x_71) ;  /* 0x0000000000147947 */ /* 0x000fea0003800000 */
.L_x_73:
[----:B------:R-:W-:-:S07]  /*2e50*/  MOV R2, 0x2e70 ;  /* 0x00002e7000027802 */ /* 0x000fce0000000f00 */
[----:B-1----:R-:W-:Y:S05]  /*2e60*/  CALL.REL.NOINC `($__internal_0_$__cuda_sm10x_tcgen05_guardrail_trap_col_being_dealloced_not_returned_by_alloc) ;  /* 0x0000000000447944 */ /* 0x002fea0003c00000 */
[----:B------:R-:W-:Y:S05]  /*2e70*/  BRA `(.L_x_71) ;  /* 0x0000000000087947 */ /* 0x000fea0003800000 */
.L_x_72:
[----:B------:R-:W-:-:S07]  /*2e80*/  MOV R2, 0x2ea0 ;  /* 0x00002ea000027802 */ /* 0x000fce0000000f00 */
[----:B-1----:R-:W-:Y:S05]  /*2e90*/  CALL.REL.NOINC `($__internal_2_$__cuda_sm10x_tcgen05_guardrail_trap_unallocated_columns_being_dealloced) ;  /* 0x0000000000507944 */ /* 0x002fea0003c00000 */
.L_x_71:
[----:B------:R-:W-:Y:S01]  /*2ea0*/  NOP ;  /* 0x0000000000007918 */ /* 0x000fe20000000000 */
[----:B----4-:R-:W-:Y:S05]  /*2eb0*/  EXIT ;  /* 0x000000000000794d */ /* 0x010fea0003800000 */
.L_x_58:
[----:B------:R-:W2:Y:S02]  /*2ec0*/  SYNCS.PHASECHK.TRANS64.TRYWAIT P0, [UR11+0x24000], RZ ;  /* 0x024000ffff0075a7 */ /* 0x000ea4000800110b */
[----:B--2---:R-:W-:Y:S05]  /*2ed0*/  @!P0 BRA `(.L_x_58) ;  /* 0xfffffffc00f88947 */ /* 0x004fea000383ffff */
[----:B------:R-:W-:Y:S05]  /*2ee0*/  BRA `(.L_x_74) ;  /* 0xffffffec004c7947 */ /* 0x000fea000383ffff */
.L_x_60:
[----:B------:R-:W2:Y:S02]  /*2ef0*/  SYNCS.PHASECHK.TRANS64.TRYWAIT P1, [UR11+0x24020], RZ ;  /* 0x024020ffff0075a7 */ /* 0x000ea4000802110b */
[----:B--2---:R-:W-:Y:S05]  /*2f00*/  @!P1 BRA `(.L_x_60) ;  /* 0xfffffffc00f89947 */ /* 0x004fea000383ffff */
[----:B------:R-:W-:Y:S05]  /*2f10*/  BRA `(.L_x_75) ;  /* 0xfffffff0003c7947 */ /* 0x000fea000383ffff */
.L_x_61:
[----:B------:R-:W3:Y:S02]  /*2f20*/  SYNCS.PHASECHK.TRANS64.TRYWAIT P0, [UR42+0x24000], R3 ;  /* 0x02400003ff0075a7 */ /* 0x000ee4000800112a */
[----:B---3--:R-:W-:Y:S05]  /*2f30*/  @!P0 BRA `(.L_x_61) ;  /* 0xfffffffc00f88947 */ /* 0x008fea000383ffff */
[----:B------:R-:W-:Y:S05]  /*2f40*/  BRA `(.L_x_76) ;  /* 0xfffffff000c87947 */ /* 0x000fea000383ffff */
.L_x_63:
[----:B------:R-:W3:Y:S02]  /*2f50*/  SYNCS.PHASECHK.TRANS64.TRYWAIT P0, [UR42+0x24020], R3 ;  /* 0x02402003ff0075a7 */ /* 0x000ee4000800112a */
[----:B---3--:R-:W-:Y:S05]  /*2f60*/  @!P0 BRA `(.L_x_63) ;  /* 0xfffffffc00f88947 */ /* 0x008fea000383ffff */
[----:B------:R-:W-:Y:S05]  /*2f70*/  BRA `(.L_x_77) ;  /* 0xfffffff400e07947 */ /* 0x000fea000383ffff */
        .weak           $__internal_0_$__cuda_sm10x_tcgen05_guardrail_trap_col_being_dealloced_not_returned_by_alloc
        .type           $__internal_0_$__cuda_sm10x_tcgen05_guardrail_trap_col_being_dealloced_not_returned_by_alloc,@function
        .size           $__internal_0_$__cuda_sm10x_tcgen05_guardrail_trap_col_being_dealloced_not_returned_by_alloc,($__internal_1_$__cuda_sm10x_tcgen05_guardrail_trap_phase_invalid_during_alloc - $__internal_0_$__cuda_sm10x_tcgen05_guardrail_trap_col_being_dealloced_not_returned_by_alloc)
$__internal_0_$__cuda_sm10x_tcgen05_guardrail_trap_col_being_dealloced_not_returned_by_alloc:
[----:B------:R-:W-:Y:S05]  /*2f80*/  BPT.TRAP 0x1 ;  /* 0x000000040000795c */ /* 0x000fea0000300000 */
[----:B------:R-:W-:-:S04]  /*2f90*/  IMAD.MOV.U32 R3, RZ, RZ, 0x0 ;  /* 0x00000000ff037424 */ /* 0x000fc800078e00ff */
[----:B------:R-:W-:Y:S05]  /*2fa0*/  RET.REL.NODEC R2 `(gluon_tcgen05) ;  /* 0xffffffd002147950 */ /* 0x000fea0003c3ffff */
        .weak           $__internal_1_$__cuda_sm10x_tcgen05_guardrail_trap_phase_invalid_during_alloc
        .type           $__internal_1_$__cuda_sm10x_tcgen05_guardrail_trap_phase_invalid_during_alloc,@function
        .size           $__internal_1_$__cuda_sm10x_tcgen05_guardrail_trap_phase_invalid_during_alloc,($__internal_2_$__cuda_sm10x_tcgen05_guardrail_trap_unallocated_columns_being_dealloced - $__internal_1_$__cuda_sm10x_tcgen05_guardrail_trap_phase_invalid_during_alloc)
$__internal_1_$__cuda_sm10x_tcgen05_guardrail_trap_phase_invalid_during_alloc:
[----:B------:R-:W-:Y:S05]  /*2fb0*/  BPT.TRAP 0x1 ;  /* 0x000000040000795c */ /* 0x000fea0000300000 */
[----:B------:R-:W-:-:S04]  /*2fc0*/  IMAD.MOV.U32 R3, RZ, RZ, 0x0 ;  /* 0x00000000ff037424 */ /* 0x000fc800078e00ff */
[----:B------:R-:W-:Y:S05]  /*2fd0*/  RET.REL.NODEC R2 `(gluon_tcgen05) ;  /* 0xffffffd002087950 */ /* 0x000fea0003c3ffff */
        .weak           $__internal_2_$__cuda_sm10x_tcgen05_guardrail_trap_unallocated_columns_being_dealloced
        .type           $__internal_2_$__cuda_sm10x_tcgen05_guardrail_trap_unallocated_columns_being_dealloced,@function
        .size           $__internal_2_$__cuda_sm10x_tcgen05_guardrail_trap_unallocated_columns_being_dealloced,(.L_x_81 - $__internal_2_$__cuda_sm10x_tcgen05_guardrail_trap_unallocated_columns_being_dealloced)
$__internal_2_$__cuda_sm10x_tcgen05_guardrail_trap_unallocated_columns_being_dealloced:
[----:B------:R-:W-:Y:S05]  /*2fe0*/  BPT.TRAP 0x1 ;  /* 0x000000040000795c */ /* 0x000fea0000300000 */
[----:B------:R-:W-:-:S04]  /*2ff0*/  IMAD.MOV.U32 R3, RZ, RZ, 0x0 ;  /* 0x00000000ff037424 */ /* 0x000fc800078e00ff */
[----:B------:R-:W-:Y:S05]  /*3000*/  RET.REL.NODEC R2 `(gluon_tcgen05) ;  /* 0xffffffcc02fc7950 */ /* 0x000fea0003c3ffff */
.L_x_78:
[----:B------:R-:W-:-:S00]  /*3010*/  BRA `(.L_x_78) ;  /* 0xfffffffc00fc7947 */ /* 0x000fc0000383ffff */
[----:B------:R-:W-:-:S00]  /*3020*/  NOP ;  /* 0x0000000000007918 */ /* 0x000fc00000000000 */
        /* <DEDUP_REMOVED lines=13> */
.L_x_81:


//--------------------- .nv.shared.gluon_tcgen05  --------------------------
	.section	.nv.shared.gluon_tcgen05,"aw",@nobits
	.sectionflags	@""
	.align	16
	.zero		1024


//--------------------- .nv.shared.reserved.0     --------------------------
	.section	.nv.shared.reserved.0,"aw",@nobits
	.align	8
	.weak		__nv_reservedSMEM_offset_0_alias
	.size		__nv_reservedSMEM_offset_0_alias, 0, 64
	.other		__nv_reservedSMEM_offset_0_alias,@"STO_CUDA_RESERVED_SHARED STV_DEFAULT"
__nv_reservedSMEM_offset_0_alias:
	.zero		0
.nv.shared.reserved.0:
	.zero		64
	.weak		__nv_reservedSMEM_allocation_phase
	.type		__nv_reservedSMEM_allocation_phase,@object
	.size		__nv_reservedSMEM_allocation_phase,(.L_0 - __nv_reservedSMEM_allocation_phase)
__nv_reservedSMEM_allocation_phase:
	.zero		1
.L_0:
	.zero		7
	.weak		__nv_reservedSMEM_devtool_atexit_pc
	.type		__nv_reservedSMEM_devtool_atexit_pc,@object
	.size		__nv_reservedSMEM_devtool_atexit_pc,(__nv_reservedSMEM_allocation_mask - __nv_reservedSMEM_devtool_atexit_pc)
__nv_reservedSMEM_devtool_atexit_pc:
	.zero		8
	.weak		__nv_reservedSMEM_allocation_mask
	.type		__nv_reservedSMEM_allocation_mask,@object
	.size		__nv_reservedSMEM_allocation_mask,(.L_2 - __nv_reservedSMEM_allocation_mask)
__nv_reservedSMEM_allocation_mask:
	.zero		4
.L_2:


//--------------------- .nv.constant0.gluon_tcgen05 --------------------------
	.section	.nv.constant0.gluon_tcgen05,"a",@progbits
	.sectionflags	@""
	.align	4
.nv.constant0.gluon_tcgen05:
	.zero		976


//--------------------- SYMBOLS --------------------------

	.type		.nv.reservedSmem.offset0,@object
	.size		.nv.reservedSmem.offset0,0x4
	.type		.nv.reservedSmem.cap,@object
	.size		.nv.reservedSmem.cap,0x4
